//
// Generated by NVIDIA NVVM Compiler
//
// Compiler Build ID: CL-36424714
// Cuda compilation tools, release 13.0, V13.0.88
// Based on NVVM 20.0.0
//

.version 9.0
.target sm_100
.address_size 64

	// .globl	_Z16bucketMeanKernelPKdPdii

.visible .entry _Z16bucketMeanKernelPKdPdii(
	.param .u64 .ptr .align 1 _Z16bucketMeanKernelPKdPdii_param_0,
	.param .u64 .ptr .align 1 _Z16bucketMeanKernelPKdPdii_param_1,
	.param .u32 _Z16bucketMeanKernelPKdPdii_param_2,
	.param .u32 _Z16bucketMeanKernelPKdPdii_param_3
)
{
	.reg .pred 	%p<10>;
	.reg .b32 	%r<36>;
	.reg .b64 	%rd<16>;
	.reg .b64 	%fd<85>;

	ld.param.u64 	%rd4, [_Z16bucketMeanKernelPKdPdii_param_0];
	ld.param.u64 	%rd3, [_Z16bucketMeanKernelPKdPdii_param_1];
	ld.param.u32 	%r23, [_Z16bucketMeanKernelPKdPdii_param_2];
	ld.param.u32 	%r24, [_Z16bucketMeanKernelPKdPdii_param_3];
	cvta.to.global.u64 	%rd1, %rd4;
	mov.u32 	%r1, %ctaid.x;
	mul.lo.s32 	%r2, %r23, %r1;
	add.s32 	%r25, %r2, %r23;
	min.s32 	%r3, %r25, %r24;
	setp.le.s32 	%p1, %r3, %r2;
	mov.f64 	%fd84, 0d0000000000000000;
	@%p1 bra 	$L__BB0_13;
	sub.s32 	%r4, %r3, %r2;
	and.b32  	%r5, %r4, 15;
	sub.s32 	%r26, %r2, %r3;
	setp.gt.u32 	%p2, %r26, -16;
	mov.f64 	%fd84, 0d0000000000000000;
	mov.u32 	%r31, %r2;
	@%p2 bra 	$L__BB0_4;
	and.b32  	%r27, %r4, -16;
	neg.s32 	%r29, %r27;
	add.s64 	%rd2, %rd1, 64;
	mov.f64 	%fd84, 0d0000000000000000;
	mov.u32 	%r31, %r2;
$L__BB0_3:
	.pragma "nounroll";
	mul.wide.s32 	%rd5, %r31, 8;
	add.s64 	%rd6, %rd2, %rd5;
	ld.global.f64 	%fd18, [%rd6+-64];
	add.f64 	%fd19, %fd84, %fd18;
	ld.global.f64 	%fd20, [%rd6+-56];
	add.f64 	%fd21, %fd19, %fd20;
	ld.global.f64 	%fd22, [%rd6+-48];
	add.f64 	%fd23, %fd21, %fd22;
	ld.global.f64 	%fd24, [%rd6+-40];
	add.f64 	%fd25, %fd23, %fd24;
	ld.global.f64 	%fd26, [%rd6+-32];
	add.f64 	%fd27, %fd25, %fd26;
	ld.global.f64 	%fd28, [%rd6+-24];
	add.f64 	%fd29, %fd27, %fd28;
	ld.global.f64 	%fd30, [%rd6+-16];
	add.f64 	%fd31, %fd29, %fd30;
	ld.global.f64 	%fd32, [%rd6+-8];
	add.f64 	%fd33, %fd31, %fd32;
	ld.global.f64 	%fd34, [%rd6];
	add.f64 	%fd35, %fd33, %fd34;
	ld.global.f64 	%fd36, [%rd6+8];
	add.f64 	%fd37, %fd35, %fd36;
	ld.global.f64 	%fd38, [%rd6+16];
	add.f64 	%fd39, %fd37, %fd38;
	ld.global.f64 	%fd40, [%rd6+24];
	add.f64 	%fd41, %fd39, %fd40;
	ld.global.f64 	%fd42, [%rd6+32];
	add.f64 	%fd43, %fd41, %fd42;
	ld.global.f64 	%fd44, [%rd6+40];
	add.f64 	%fd45, %fd43, %fd44;
	ld.global.f64 	%fd46, [%rd6+48];
	add.f64 	%fd47, %fd45, %fd46;
	ld.global.f64 	%fd48, [%rd6+56];
	add.f64 	%fd84, %fd47, %fd48;
	add.s32 	%r31, %r31, 16;
	add.s32 	%r29, %r29, 16;
	setp.ne.s32 	%p3, %r29, 0;
	@%p3 bra 	$L__BB0_3;
$L__BB0_4:
	setp.eq.s32 	%p4, %r5, 0;
	@%p4 bra 	$L__BB0_13;
	and.b32  	%r12, %r4, 7;
	setp.lt.u32 	%p5, %r5, 8;
	@%p5 bra 	$L__BB0_7;
	mul.wide.s32 	%rd7, %r31, 8;
	add.s64 	%rd8, %rd1, %rd7;
	ld.global.f64 	%fd50, [%rd8];
	add.f64 	%fd51, %fd84, %fd50;
	ld.global.f64 	%fd52, [%rd8+8];
	add.f64 	%fd53, %fd51, %fd52;
	ld.global.f64 	%fd54, [%rd8+16];
	add.f64 	%fd55, %fd53, %fd54;
	ld.global.f64 	%fd56, [%rd8+24];
	add.f64 	%fd57, %fd55, %fd56;
	ld.global.f64 	%fd58, [%rd8+32];
	add.f64 	%fd59, %fd57, %fd58;
	ld.global.f64 	%fd60, [%rd8+40];
	add.f64 	%fd61, %fd59, %fd60;
	ld.global.f64 	%fd62, [%rd8+48];
	add.f64 	%fd63, %fd61, %fd62;
	ld.global.f64 	%fd64, [%rd8+56];
	add.f64 	%fd84, %fd63, %fd64;
	add.s32 	%r31, %r31, 8;
$L__BB0_7:
	setp.eq.s32 	%p6, %r12, 0;
	@%p6 bra 	$L__BB0_13;
	and.b32  	%r15, %r4, 3;
	setp.lt.u32 	%p7, %r12, 4;
	@%p7 bra 	$L__BB0_10;
	mul.wide.s32 	%rd9, %r31, 8;
	add.s64 	%rd10, %rd1, %rd9;
	ld.global.f64 	%fd66, [%rd10];
	add.f64 	%fd67, %fd84, %fd66;
	ld.global.f64 	%fd68, [%rd10+8];
	add.f64 	%fd69, %fd67, %fd68;
	ld.global.f64 	%fd70, [%rd10+16];
	add.f64 	%fd71, %fd69, %fd70;
	ld.global.f64 	%fd72, [%rd10+24];
	add.f64 	%fd84, %fd71, %fd72;
	add.s32 	%r31, %r31, 4;
$L__BB0_10:
	setp.eq.s32 	%p8, %r15, 0;
	@%p8 bra 	$L__BB0_13;
	neg.s32 	%r34, %r15;
$L__BB0_12:
	.pragma "nounroll";
	mul.wide.s32 	%rd11, %r31, 8;
	add.s64 	%rd12, %rd1, %rd11;
	ld.global.f64 	%fd73, [%rd12];
	add.f64 	%fd84, %fd84, %fd73;
	add.s32 	%r31, %r31, 1;
	add.s32 	%r34, %r34, 1;
	setp.ne.s32 	%p9, %r34, 0;
	@%p9 bra 	$L__BB0_12;
$L__BB0_13:
	cvta.to.global.u64 	%rd13, %rd3;
	sub.s32 	%r28, %r3, %r2;
	cvt.rn.f64.s32 	%fd74, %r28;
	div.rn.f64 	%fd75, %fd84, %fd74;
	mul.wide.u32 	%rd14, %r1, 8;
	add.s64 	%rd15, %rd13, %rd14;
	st.global.f64 	[%rd15], %fd75;
	ret;

}
	// .globl	_Z20bucketVarianceKernelPKdS0_Pdii
.visible .entry _Z20bucketVarianceKernelPKdS0_Pdii(
	.param .u64 .ptr .align 1 _Z20bucketVarianceKernelPKdS0_Pdii_param_0,
	.param .u64 .ptr .align 1 _Z20bucketVarianceKernelPKdS0_Pdii_param_1,
	.param .u64 .ptr .align 1 _Z20bucketVarianceKernelPKdS0_Pdii_param_2,
	.param .u32 _Z20bucketVarianceKernelPKdS0_Pdii_param_3,
	.param .u32 _Z20bucketVarianceKernelPKdS0_Pdii_param_4
)
{
	.reg .pred 	%p<10>;
	.reg .b32 	%r<36>;
	.reg .b64 	%rd<20>;
	.reg .b64 	%fd<115>;

	ld.param.u64 	%rd5, [_Z20bucketVarianceKernelPKdS0_Pdii_param_0];
	ld.param.u64 	%rd3, [_Z20bucketVarianceKernelPKdS0_Pdii_param_1];
	ld.param.u64 	%rd4, [_Z20bucketVarianceKernelPKdS0_Pdii_param_2];
	ld.param.u32 	%r23, [_Z20bucketVarianceKernelPKdS0_Pdii_param_3];
	ld.param.u32 	%r24, [_Z20bucketVarianceKernelPKdS0_Pdii_param_4];
	cvta.to.global.u64 	%rd1, %rd5;
	mov.u32 	%r1, %ctaid.x;
	mul.lo.s32 	%r2, %r23, %r1;
	add.s32 	%r25, %r2, %r23;
	min.s32 	%r3, %r25, %r24;
	setp.le.s32 	%p1, %r3, %r2;
	mov.f64 	%fd114, 0d0000000000000000;
	@%p1 bra 	$L__BB1_13;
	cvta.to.global.u64 	%rd6, %rd3;
	mul.wide.u32 	%rd7, %r1, 8;
	add.s64 	%rd8, %rd6, %rd7;
	ld.global.f64 	%fd1, [%rd8];
	sub.s32 	%r4, %r3, %r2;
	and.b32  	%r5, %r4, 15;
	sub.s32 	%r26, %r2, %r3;
	setp.gt.u32 	%p2, %r26, -16;
	mov.f64 	%fd114, 0d0000000000000000;
	mov.u32 	%r31, %r2;
	@%p2 bra 	$L__BB1_4;
	and.b32  	%r27, %r4, -16;
	neg.s32 	%r29, %r27;
	add.s64 	%rd2, %rd1, 64;
	mov.f64 	%fd114, 0d0000000000000000;
	mov.u32 	%r31, %r2;
$L__BB1_3:
	.pragma "nounroll";
	mul.wide.s32 	%rd9, %r31, 8;
	add.s64 	%rd10, %rd2, %rd9;
	ld.global.f64 	%fd19, [%rd10+-64];
	sub.f64 	%fd20, %fd19, %fd1;
	fma.rn.f64 	%fd21, %fd20, %fd20, %fd114;
	ld.global.f64 	%fd22, [%rd10+-56];
	sub.f64 	%fd23, %fd22, %fd1;
	fma.rn.f64 	%fd24, %fd23, %fd23, %fd21;
	ld.global.f64 	%fd25, [%rd10+-48];
	sub.f64 	%fd26, %fd25, %fd1;
	fma.rn.f64 	%fd27, %fd26, %fd26, %fd24;
	ld.global.f64 	%fd28, [%rd10+-40];
	sub.f64 	%fd29, %fd28, %fd1;
	fma.rn.f64 	%fd30, %fd29, %fd29, %fd27;
	ld.global.f64 	%fd31, [%rd10+-32];
	sub.f64 	%fd32, %fd31, %fd1;
	fma.rn.f64 	%fd33, %fd32, %fd32, %fd30;
	ld.global.f64 	%fd34, [%rd10+-24];
	sub.f64 	%fd35, %fd34, %fd1;
	fma.rn.f64 	%fd36, %fd35, %fd35, %fd33;
	ld.global.f64 	%fd37, [%rd10+-16];
	sub.f64 	%fd38, %fd37, %fd1;
	fma.rn.f64 	%fd39, %fd38, %fd38, %fd36;
	ld.global.f64 	%fd40, [%rd10+-8];
	sub.f64 	%fd41, %fd40, %fd1;
	fma.rn.f64 	%fd42, %fd41, %fd41, %fd39;
	ld.global.f64 	%fd43, [%rd10];
	sub.f64 	%fd44, %fd43, %fd1;
	fma.rn.f64 	%fd45, %fd44, %fd44, %fd42;
	ld.global.f64 	%fd46, [%rd10+8];
	sub.f64 	%fd47, %fd46, %fd1;
	fma.rn.f64 	%fd48, %fd47, %fd47, %fd45;
	ld.global.f64 	%fd49, [%rd10+16];
	sub.f64 	%fd50, %fd49, %fd1;
	fma.rn.f64 	%fd51, %fd50, %fd50, %fd48;
	ld.global.f64 	%fd52, [%rd10+24];
	sub.f64 	%fd53, %fd52, %fd1;
	fma.rn.f64 	%fd54, %fd53, %fd53, %fd51;
	ld.global.f64 	%fd55, [%rd10+32];
	sub.f64 	%fd56, %fd55, %fd1;
	fma.rn.f64 	%fd57, %fd56, %fd56, %fd54;
	ld.global.f64 	%fd58, [%rd10+40];
	sub.f64 	%fd59, %fd58, %fd1;
	fma.rn.f64 	%fd60, %fd59, %fd59, %fd57;
	ld.global.f64 	%fd61, [%rd10+48];
	sub.f64 	%fd62, %fd61, %fd1;
	fma.rn.f64 	%fd63, %fd62, %fd62, %fd60;
	ld.global.f64 	%fd64, [%rd10+56];
	sub.f64 	%fd65, %fd64, %fd1;
	fma.rn.f64 	%fd114, %fd65, %fd65, %fd63;
	add.s32 	%r31, %r31, 16;
	add.s32 	%r29, %r29, 16;
	setp.ne.s32 	%p3, %r29, 0;
	@%p3 bra 	$L__BB1_3;
$L__BB1_4:
	setp.eq.s32 	%p4, %r5, 0;
	@%p4 bra 	$L__BB1_13;
	and.b32  	%r12, %r4, 7;
	setp.lt.u32 	%p5, %r5, 8;
	@%p5 bra 	$L__BB1_7;
	mul.wide.s32 	%rd11, %r31, 8;
	add.s64 	%rd12, %rd1, %rd11;
	ld.global.f64 	%fd67, [%rd12];
	sub.f64 	%fd68, %fd67, %fd1;
	fma.rn.f64 	%fd69, %fd68, %fd68, %fd114;
	ld.global.f64 	%fd70, [%rd12+8];
	sub.f64 	%fd71, %fd70, %fd1;
	fma.rn.f64 	%fd72, %fd71, %fd71, %fd69;
	ld.global.f64 	%fd73, [%rd12+16];
	sub.f64 	%fd74, %fd73, %fd1;
	fma.rn.f64 	%fd75, %fd74, %fd74, %fd72;
	ld.global.f64 	%fd76, [%rd12+24];
	sub.f64 	%fd77, %fd76, %fd1;
	fma.rn.f64 	%fd78, %fd77, %fd77, %fd75;
	ld.global.f64 	%fd79, [%rd12+32];
	sub.f64 	%fd80, %fd79, %fd1;
	fma.rn.f64 	%fd81, %fd80, %fd80, %fd78;
	ld.global.f64 	%fd82, [%rd12+40];
	sub.f64 	%fd83, %fd82, %fd1;
	fma.rn.f64 	%fd84, %fd83, %fd83, %fd81;
	ld.global.f64 	%fd85, [%rd12+48];
	sub.f64 	%fd86, %fd85, %fd1;
	fma.rn.f64 	%fd87, %fd86, %fd86, %fd84;
	ld.global.f64 	%fd88, [%rd12+56];
	sub.f64 	%fd89, %fd88, %fd1;
	fma.rn.f64 	%fd114, %fd89, %fd89, %fd87;
	add.s32 	%r31, %r31, 8;
$L__BB1_7:
	setp.eq.s32 	%p6, %r12, 0;
	@%p6 bra 	$L__BB1_13;
	and.b32  	%r15, %r4, 3;
	setp.lt.u32 	%p7, %r12, 4;
	@%p7 bra 	$L__BB1_10;
	mul.wide.s32 	%rd13, %r31, 8;
	add.s64 	%rd14, %rd1, %rd13;
	ld.global.f64 	%fd91, [%rd14];
	sub.f64 	%fd92, %fd91, %fd1;
	fma.rn.f64 	%fd93, %fd92, %fd92, %fd114;
	ld.global.f64 	%fd94, [%rd14+8];
	sub.f64 	%fd95, %fd94, %fd1;
	fma.rn.f64 	%fd96, %fd95, %fd95, %fd93;
	ld.global.f64 	%fd97, [%rd14+16];
	sub.f64 	%fd98, %fd97, %fd1;
	fma.rn.f64 	%fd99, %fd98, %fd98, %fd96;
	ld.global.f64 	%fd100, [%rd14+24];
	sub.f64 	%fd101, %fd100, %fd1;
	fma.rn.f64 	%fd114, %fd101, %fd101, %fd99;
	add.s32 	%r31, %r31, 4;
$L__BB1_10:
	setp.eq.s32 	%p8, %r15, 0;
	@%p8 bra 	$L__BB1_13;
	neg.s32 	%r34, %r15;
$L__BB1_12:
	.pragma "nounroll";
	mul.wide.s32 	%rd15, %r31, 8;
	add.s64 	%rd16, %rd1, %rd15;
	ld.global.f64 	%fd102, [%rd16];
	sub.f64 	%fd103, %fd102, %fd1;
	fma.rn.f64 	%fd114, %fd103, %fd103, %fd114;
	add.s32 	%r31, %r31, 1;
	add.s32 	%r34, %r34, 1;
	setp.ne.s32 	%p9, %r34, 0;
	@%p9 bra 	$L__BB1_12;
$L__BB1_13:
	cvta.to.global.u64 	%rd17, %rd4;
	sub.s32 	%r28, %r3, %r2;
	cvt.rn.f64.s32 	%fd104, %r28;
	div.rn.f64 	%fd105, %fd114, %fd104;
	mul.wide.u32 	%rd18, %r1, 8;
	add.s64 	%rd19, %rd17, %rd18;
	st.global.f64 	[%rd19], %fd105;
	ret;

}


// ===== COMPILED SASS (sm_100) =====

	.target	sm_100

	.elftype	@"ET_EXEC"


//--------------------- .note.nv.tkinfo           --------------------------
	.section	.note.nv.tkinfo,"",@"SHT_NOTE"
	.sectionflags	@"SHF_NOTE_NV_TKINFO"
	.tkinfo
        /*0018*/ 	.word	0x00000002
        /*0030*/ 	.string	""
        /*0030*/ 	.string	"ptxas"
        /*0030*/ 	.string	"Cuda compilation tools, release 13.0, V13.0.88"
        /*0030*/ 	.string	"Build cuda_13.0.r13.0/compiler.36424714_0"
        /*0030*/ 	.string	"-arch sm_100 -m 64 "



//--------------------- .note.nv.cuinfo           --------------------------
	.section	.note.nv.cuinfo,"",@"SHT_NOTE"
	.sectionflags	@"SHF_NOTE_NV_CUINFO"
        /*0018*/ 	.short	0x0002
        /*001a*/ 	.short	0x0064
        /*001c*/ 	.short	0x0082
	.zero		2


//--------------------- .nv.info                  --------------------------
	.section	.nv.info,"",@"SHT_CUDA_INFO"
	.align	4


	//----- nvinfo : EIATTR_REGCOUNT
	.align		4
        /*0000*/ 	.byte	0x04, 0x2f
        /*0002*/ 	.short	(.L_1 - .L_0)
	.align		4
.L_0:
        /*0004*/ 	.word	index@(_Z16bucketMeanKernelPKdPdii)
        /*0008*/ 	.word	0x0000001e


	//----- nvinfo : EIATTR_FRAME_SIZE
	.align		4
.L_1:
        /*000c*/ 	.byte	0x04, 0x11
        /*000e*/ 	.short	(.L_3 - .L_2)
	.align		4
.L_2:
        /*0010*/ 	.word	index@($__internal_1_$__cuda_sm20_div_rn_f64_full)
        /*0014*/ 	.word	0x00000000


	//----- nvinfo : EIATTR_FRAME_SIZE
	.align		4
.L_3:
        /*0018*/ 	.byte	0x04, 0x11
        /*001a*/ 	.short	(.L_5 - .L_4)
	.align		4
.L_4:
        /*001c*/ 	.word	index@(_Z16bucketMeanKernelPKdPdii)
        /*0020*/ 	.word	0x00000000


	//----- nvinfo : EIATTR_REGCOUNT
	.align		4
.L_5:
        /*0024*/ 	.byte	0x04, 0x2f
        /*0026*/ 	.short	(.L_7 - .L_6)
	.align		4
.L_6:
        /*0028*/ 	.word	index@(_Z20bucketVarianceKernelPKdS0_Pdii)
        /*002c*/ 	.word	0x00000020


	//----- nvinfo : EIATTR_FRAME_SIZE
	.align		4
.L_7:
        /*0030*/ 	.byte	0x04, 0x11
        /*0032*/ 	.short	(.L_9 - .L_8)
	.align		4
.L_8:
        /*0034*/ 	.word	index@($__internal_0_$__cuda_sm20_div_rn_f64_full)
        /*0038*/ 	.word	0x00000000


	//----- nvinfo : EIATTR_FRAME_SIZE
	.align		4
.L_9:
        /*003c*/ 	.byte	0x04, 0x11
        /*003e*/ 	.short	(.L_11 - .L_10)
	.align		4
.L_10:
        /*0040*/ 	.word	index@(_Z20bucketVarianceKernelPKdS0_Pdii)
        /*0044*/ 	.word	0x00000000


	//----- nvinfo : EIATTR_MIN_STACK_SIZE
	.align		4
.L_11:
        /*0048*/ 	.byte	0x04, 0x12
        /*004a*/ 	.short	(.L_13 - .L_12)
	.align		4
.L_12:
        /*004c*/ 	.word	index@(_Z20bucketVarianceKernelPKdS0_Pdii)
        /*0050*/ 	.word	0x00000000


	//----- nvinfo : EIATTR_MIN_STACK_SIZE
	.align		4
.L_13:
        /*0054*/ 	.byte	0x04, 0x12
        /*0056*/ 	.short	(.L_15 - .L_14)
	.align		4
.L_14:
        /*0058*/ 	.word	index@(_Z16bucketMeanKernelPKdPdii)
        /*005c*/ 	.word	0x00000000
.L_15:


//--------------------- .nv.compat                --------------------------
	.section	.nv.compat,"",@"SHT_CUDA_COMPAT_INFO"
	.align	4
        /*0000*/ 	.byte	0x02, 0x09, 0x00, 0x00, 0x02, 0x02, 0x01, 0x00, 0x02, 0x05, 0x05, 0x00, 0x03, 0x07, 0x01, 0x01
        /*0010*/ 	.byte	0x02, 0x03, 0x00, 0x00, 0x02, 0x06, 0x01, 0x00, 0x04, 0x0b, 0x08, 0x00, 0x01, 0x00, 0x00, 0x00
        /*0020*/ 	.byte	0x00, 0x00, 0x00, 0x00


//--------------------- .nv.info._Z20bucketVarianceKernelPKdS0_Pdii --------------------------
	.section	.nv.info._Z20bucketVarianceKernelPKdS0_Pdii,"",@"SHT_CUDA_INFO"
	.sectionflags	@""
	.align	4


	//----- nvinfo : EIATTR_CUDA_API_VERSION
	.align		4
        /*0000*/ 	.byte	0x04, 0x37
        /*0002*/ 	.short	(.L_17 - .L_16)
.L_16:
        /*0004*/ 	.word	0x00000082


	//----- nvinfo : EIATTR_KPARAM_INFO
	.align		4
.L_17:
        /*0008*/ 	.byte	0x04, 0x17
        /*000a*/ 	.short	(.L_19 - .L_18)
.L_18:
        /*000c*/ 	.word	0x00000000
        /*0010*/ 	.short	0x0004
        /*0012*/ 	.short	0x001c
        /*0014*/ 	.byte	0x00, 0xf0, 0x11, 0x00


	//----- nvinfo : EIATTR_KPARAM_INFO
	.align		4
.L_19:
        /*0018*/ 	.byte	0x04, 0x17
        /*001a*/ 	.short	(.L_21 - .L_20)
.L_20:
        /*001c*/ 	.word	0x00000000
        /*0020*/ 	.short	0x0003
        /*0022*/ 	.short	0x0018
        /*0024*/ 	.byte	0x00, 0xf0, 0x11, 0x00


	//----- nvinfo : EIATTR_KPARAM_INFO
	.align		4
.L_21:
        /*0028*/ 	.byte	0x04, 0x17
        /*002a*/ 	.short	(.L_23 - .L_22)
.L_22:
        /*002c*/ 	.word	0x00000000
        /*0030*/ 	.short	0x0002
        /*0032*/ 	.short	0x0010
        /*0034*/ 	.byte	0x00, 0xf5, 0x21, 0x00


	//----- nvinfo : EIATTR_KPARAM_INFO
	.align		4
.L_23:
        /*0038*/ 	.byte	0x04, 0x17
        /*003a*/ 	.short	(.L_25 - .L_24)
.L_24:
        /*003c*/ 	.word	0x00000000
        /*0040*/ 	.short	0x0001
        /*0042*/ 	.short	0x0008
        /*0044*/ 	.byte	0x00, 0xf5, 0x21, 0x00


	//----- nvinfo : EIATTR_KPARAM_INFO
	.align		4
.L_25:
        /*0048*/ 	.byte	0x04, 0x17
        /*004a*/ 	.short	(.L_27 - .L_26)
.L_26:
        /*004c*/ 	.word	0x00000000
        /*0050*/ 	.short	0x0000
        /*0052*/ 	.short	0x0000
        /*0054*/ 	.byte	0x00, 0xf5, 0x21, 0x00


	//----- nvinfo : EIATTR_SPARSE_MMA_MASK
	.align		4
.L_27:
        /*0058*/ 	.byte	0x03, 0x50
        /*005a*/ 	.short	0x0000


	//----- nvinfo : EIATTR_MAXREG_COUNT
	.align		4
        /*005c*/ 	.byte	0x03, 0x1b
        /*005e*/ 	.short	0x00ff


	//----- nvinfo : EIATTR_MERCURY_ISA_VERSION
	.align		4
        /*0060*/ 	.byte	0x03, 0x5f
        /*0062*/ 	.short	0x0101


	//----- nvinfo : EIATTR_VRC_CTA_INIT_COUNT
	.align		4
        /*0064*/ 	.byte	0x02, 0x4a
	.zero		1
	.zero		1


	//----- nvinfo : EIATTR_EXIT_INSTR_OFFSETS
	.align		4
        /*0068*/ 	.byte	0x04, 0x1c
        /*006a*/ 	.short	(.L_29 - .L_28)


	//   ....[0]....
.L_28:
        /*006c*/ 	.word	0x00000a60


	//----- nvinfo : EIATTR_CRS_STACK_SIZE
	.align		4
.L_29:
        /*0070*/ 	.byte	0x04, 0x1e
        /*0072*/ 	.short	(.L_31 - .L_30)
.L_30:
        /*0074*/ 	.word	0x00000000


	//----- nvinfo : EIATTR_CBANK_PARAM_SIZE
	.align		4
.L_31:
        /*0078*/ 	.byte	0x03, 0x19
        /*007a*/ 	.short	0x0020


	//----- nvinfo : EIATTR_PARAM_CBANK
	.align		4
        /*007c*/ 	.byte	0x04, 0x0a
        /*007e*/ 	.short	(.L_33 - .L_32)
	.align		4
.L_32:
        /*0080*/ 	.word	index@(.nv.constant0._Z20bucketVarianceKernelPKdS0_Pdii)
        /*0084*/ 	.short	0x0380
        /*0086*/ 	.short	0x0020


	//----- nvinfo : EIATTR_SW_WAR
	.align		4
.L_33:
        /*0088*/ 	.byte	0x04, 0x36
        /*008a*/ 	.short	(.L_35 - .L_34)
.L_34:
        /*008c*/ 	.word	0x00000008
.L_35:


//--------------------- .nv.info._Z16bucketMeanKernelPKdPdii --------------------------
	.section	.nv.info._Z16bucketMeanKernelPKdPdii,"",@"SHT_CUDA_INFO"
	.sectionflags	@""
	.align	4


	//----- nvinfo : EIATTR_CUDA_API_VERSION
	.align		4
        /*0000*/ 	.byte	0x04, 0x37
        /*0002*/ 	.short	(.L_37 - .L_36)
.L_36:
        /*0004*/ 	.word	0x00000082


	//----- nvinfo : EIATTR_KPARAM_INFO
	.align		4
.L_37:
        /*0008*/ 	.byte	0x04, 0x17
        /*000a*/ 	.short	(.L_39 - .L_38)
.L_38:
        /*000c*/ 	.word	0x00000000
        /*0010*/ 	.short	0x0003
        /*0012*/ 	.short	0x0014
        /*0014*/ 	.byte	0x00, 0xf0, 0x11, 0x00


	//----- nvinfo : EIATTR_KPARAM_INFO
	.align		4
.L_39:
        /*0018*/ 	.byte	0x04, 0x17
        /*001a*/ 	.short	(.L_41 - .L_40)
.L_40:
        /*001c*/ 	.word	0x00000000
        /*0020*/ 	.short	0x0002
        /*0022*/ 	.short	0x0010
        /*0024*/ 	.byte	0x00, 0xf0, 0x11, 0x00


	//----- nvinfo : EIATTR_KPARAM_INFO
	.align		4
.L_41:
        /*0028*/ 	.byte	0x04, 0x17
        /*002a*/ 	.short	(.L_43 - .L_42)
.L_42:
        /*002c*/ 	.word	0x00000000
        /*0030*/ 	.short	0x0001
        /*0032*/ 	.short	0x0008
        /*0034*/ 	.byte	0x00, 0xf5, 0x21, 0x00


	//----- nvinfo : EIATTR_KPARAM_INFO
	.align		4
.L_43:
        /*0038*/ 	.byte	0x04, 0x17
        /*003a*/ 	.short	(.L_45 - .L_44)
.L_44:
        /*003c*/ 	.word	0x00000000
        /*0040*/ 	.short	0x0000
        /*0042*/ 	.short	0x0000
        /*0044*/ 	.byte	0x00, 0xf5, 0x21, 0x00


	//----- nvinfo : EIATTR_SPARSE_MMA_MASK
	.align		4
.L_45:
        /*0048*/ 	.byte	0x03, 0x50
        /*004a*/ 	.short	0x0000


	//----- nvinfo : EIATTR_MAXREG_COUNT
	.align		4
        /*004c*/ 	.byte	0x03, 0x1b
        /*004e*/ 	.short	0x00ff


	//----- nvinfo : EIATTR_MERCURY_ISA_VERSION
	.align		4
        /*0050*/ 	.byte	0x03, 0x5f
        /*0052*/ 	.short	0x0101


	//----- nvinfo : EIATTR_VRC_CTA_INIT_COUNT
	.align		4
        /*0054*/ 	.byte	0x02, 0x4a
	.zero		1
	.zero		1


	//----- nvinfo : EIATTR_EXIT_INSTR_OFFSETS
	.align		4
        /*0058*/ 	.byte	0x04, 0x1c
        /*005a*/ 	.short	(.L_47 - .L_46)


	//   ....[0]....
.L_46:
        /*005c*/ 	.word	0x00000860


	//----- nvinfo : EIATTR_CRS_STACK_SIZE
	.align		4
.L_47:
        /*0060*/ 	.byte	0x04, 0x1e
        /*0062*/ 	.short	(.L_49 - .L_48)
.L_48:
        /*0064*/ 	.word	0x00000000


	//----- nvinfo : EIATTR_CBANK_PARAM_SIZE
	.align		4
.L_49:
        /*0068*/ 	.byte	0x03, 0x19
        /*006a*/ 	.short	0x0018


	//----- nvinfo : EIATTR_PARAM_CBANK
	.align		4
        /*006c*/ 	.byte	0x04, 0x0a
        /*006e*/ 	.short	(.L_51 - .L_50)
	.align		4
.L_50:
        /*0070*/ 	.word	index@(.nv.constant0._Z16bucketMeanKernelPKdPdii)
        /*0074*/ 	.short	0x0380
        /*0076*/ 	.short	0x0018


	//----- nvinfo : EIATTR_SW_WAR
	.align		4
.L_51:
        /*0078*/ 	.byte	0x04, 0x36
        /*007a*/ 	.short	(.L_53 - .L_52)
.L_52:
        /*007c*/ 	.word	0x00000008
.L_53:


//--------------------- .nv.callgraph             --------------------------
	.section	.nv.callgraph,"",@"SHT_CUDA_CALLGRAPH"
	.align	4
	.sectionentsize	8
	.align		4
        /*0000*/ 	.word	0x00000000
	.align		4
        /*0004*/ 	.word	0xffffffff
	.align		4
        /*0008*/ 	.word	0x00000000
	.align		4
        /*000c*/ 	.word	0xfffffffe
	.align		4
        /*0010*/ 	.word	0x00000000
	.align		4
        /*0014*/ 	.word	0xfffffffd
	.align		4
        /*0018*/ 	.word	0x00000000
	.align		4
        /*001c*/ 	.word	0xfffffffc


//--------------------- .text._Z20bucketVarianceKernelPKdS0_Pdii --------------------------
	.section	.text._Z20bucketVarianceKernelPKdS0_Pdii,"ax",@progbits
	.align	128
        .global         _Z20bucketVarianceKernelPKdS0_Pdii
        .type           _Z20bucketVarianceKernelPKdS0_Pdii,@function
        .size           _Z20bucketVarianceKernelPKdS0_Pdii,(.L_x_26 - _Z20bucketVarianceKernelPKdS0_Pdii)
        .other          _Z20bucketVarianceKernelPKdS0_Pdii,@"STO_CUDA_ENTRY STV_DEFAULT"
_Z20bucketVarianceKernelPKdS0_Pdii:
.text._Z20bucketVarianceKernelPKdS0_Pdii:
[----:B------:R-:W-:Y:S01]  /*0000*/  LDC R1, c[0x0][0x37c] ;  /* 0x0000df00ff017b82 */ /* 0x000fe20000000800 */
[----:B------:R-:W0:Y:S07]  /*0010*/  S2R R3, SR_CTAID.X ;  /* 0x0000000000037919 */ /* 0x000e2e0000002500 */
[----:B------:R-:W0:Y:S01]  /*0020*/  LDC.64 R4, c[0x0][0x398] ;  /* 0x0000e600ff047b82 */ /* 0x000e220000000a00 */
[----:B------:R-:W1:Y:S01]  /*0030*/  LDCU.64 UR4, c[0x0][0x358] ;  /* 0x00006b00ff0477ac */ /* 0x000e620008000a00 */
[----:B------:R-:W-:Y:S01]  /*0040*/  CS2R R22, SRZ ;  /* 0x0000000000167805 */ /* 0x000fe2000001ff00 */
[----:B0-----:R-:W-:-:S05]  /*0050*/  IMAD R0, R3, R4, RZ ;  /* 0x0000000403007224 */ /* 0x001fca00078e02ff */
[----:B------:R-:W-:-:S04]  /*0060*/  VIADDMNMX R5, R0, R4, R5, PT ;  /* 0x0000000400057246 */ /* 0x000fc80003800105 */
[----:B------:R-:W-:-:S13]  /*0070*/  ISETP.GT.AND P0, PT, R5, R0, PT ;  /* 0x000000000500720c */ /* 0x000fda0003f04270 */
[----:B-1----:R-:W-:Y:S05]  /*0080*/  @!P0 BRA `(.L_x_0) ;  /* 0x0000000800188947 */ /* 0x002fea0003800000 */
[----:B------:R-:W0:Y:S02]  /*0090*/  LDC.64 R6, c[0x0][0x388] ;  /* 0x0000e200ff067b82 */ /* 0x000e240000000a00 */
[----:B0-----:R-:W-:-:S06]  /*00a0*/  IMAD.WIDE.U32 R6, R3, 0x8, R6 ;  /* 0x0000000803067825 */ /* 0x001fcc00078e0006 */
[----:B------:R-:W5:Y:S01]  /*00b0*/  LDG.E.64 R6, desc[UR4][R6.64] ;  /* 0x0000000406067981 */ /* 0x000f62000c1e1b00 */
[----:B------:R-:W-:Y:S01]  /*00c0*/  IMAD.IADD R2, R0, 0x1, -R5 ;  /* 0x0000000100027824 */ /* 0x000fe200078e0a05 */
[----:B------:R-:W-:Y:S01]  /*00d0*/  CS2R R22, SRZ ;  /* 0x0000000000167805 */ /* 0x000fe2000001ff00 */
[----:B------:R-:W-:-:S03]  /*00e0*/  IMAD.IADD R4, R5, 0x1, -R0 ;  /* 0x0000000105047824 */ /* 0x000fc600078e0a00 */
[----:B------:R-:W-:Y:S01]  /*00f0*/  ISETP.GT.U32.AND P1, PT, R2, -0x10, PT ;  /* 0xfffffff00200780c */ /* 0x000fe20003f24070 */
[----:B------:R-:W-:Y:S01]  /*0100*/  IMAD.MOV.U32 R2, RZ, RZ, R0 ;  /* 0x000000ffff027224 */ /* 0x000fe200078e0000 */
[----:B------:R-:W-:-:S04]  /*0110*/  LOP3.LUT R27, R4, 0xf, RZ, 0xc0, !PT ;  /* 0x0000000f041b7812 */ /* 0x000fc800078ec0ff */
[----:B------:R-:W-:-:S07]  /*0120*/  ISETP.NE.AND P0, PT, R27, RZ, PT ;  /* 0x000000ff1b00720c */ /* 0x000fce0003f05270 */
[----:B------:R-:W-:Y:S06]  /*0130*/  @P1 BRA `(.L_x_1) ;  /* 0x0000000000f01947 */ /* 0x000fec0003800000 */
[----:B------:R-:W0:Y:S01]  /*0140*/  LDC.64 R8, c[0x0][0x380] ;  /* 0x0000e000ff087b82 */ /* 0x000e220000000a00 */
[----:B------:R-:W-:Y:S01]  /*0150*/  LOP3.LUT R26, R4, 0xfffffff0, RZ, 0xc0, !PT ;  /* 0xfffffff0041a7812 */ /* 0x000fe200078ec0ff */
[----:B------:R-:W-:Y:S01]  /*0160*/  IMAD.MOV.U32 R2, RZ, RZ, R0 ;  /* 0x000000ffff027224 */ /* 0x000fe200078e0000 */
[----:B------:R-:W-:-:S03]  /*0170*/  CS2R R22, SRZ ;  /* 0x0000000000167805 */ /* 0x000fc6000001ff00 */
[----:B------:R-:W-:Y:S01]  /*0180*/  IMAD.MOV R26, RZ, RZ, -R26 ;  /* 0x000000ffff1a7224 */ /* 0x000fe200078e0a1a */
[----:B0-----:R-:W-:-:S05]  /*0190*/  IADD3 R8, P1, PT, R8, 0x40, RZ ;  /* 0x0000004008087810 */ /* 0x001fca0007f3e0ff */
[----:B------:R-:W-:-:S08]  /*01a0*/  IMAD.X R9, RZ, RZ, R9, P1 ;  /* 0x000000ffff097224 */ /* 0x000fd000008e0609 */
.L_x_2:
[----:B------:R-:W-:-:S05]  /*01b0*/  IMAD.WIDE R10, R2, 0x8, R8 ;  /* 0x00000008020a7825 */ /* 0x000fca00078e0208 */
[----:B------:R-:W2:Y:S04]  /*01c0*/  LDG.E.64 R18, desc[UR4][R10.64+-0x40] ;  /* 0xffffc0040a127981 */ /* 0x000ea8000c1e1b00 */
[----:B------:R-:W3:Y:S04]  /*01d0*/  LDG.E.64 R12, desc[UR4][R10.64+-0x38] ;  /* 0xffffc8040a0c7981 */ /* 0x000ee8000c1e1b00 */
[----:B------:R-:W4:Y:S04]  /*01e0*/  LDG.E.64 R16, desc[UR4][R10.64+-0x30] ;  /* 0xffffd0040a107981 */ /* 0x000f28000c1e1b00 */
[----:B------:R-:W4:Y:S04]  /*01f0*/  LDG.E.64 R20, desc[UR4][R10.64+-0x28] ;  /* 0xffffd8040a147981 */ /* 0x000f28000c1e1b00 */
[----:B------:R-:W4:Y:S04]  /*0200*/  LDG.E.64 R14, desc[UR4][R10.64+-0x20] ;  /* 0xffffe0040a0e7981 */ /* 0x000f28000c1e1b00 */
[----:B------:R-:W4:Y:S01]  /*0210*/  LDG.E.64 R24, desc[UR4][R10.64+0x38] ;  /* 0x000038040a187981 */ /* 0x000f22000c1e1b00 */
[----:B--2--5:R-:W-:-:S02]  /*0220*/  DADD R18, -R6, R18 ;  /* 0x0000000006127229 */ /* 0x024fc40000000112 */
[----:B---3--:R-:W-:-:S06]  /*0230*/  DADD R12, -R6, R12 ;  /* 0x00000000060c7229 */ /* 0x008fcc000000010c */
[----:B------:R-:W-:Y:S02]  /*0240*/  DFMA R22, R18, R18, R22 ;  /* 0x000000121216722b */ /* 0x000fe40000000016 */
[----:B------:R-:W2:Y:S06]  /*0250*/  LDG.E.64 R18, desc[UR4][R10.64+-0x18] ;  /* 0xffffe8040a127981 */ /* 0x000eac000c1e1b00 */
[----:B------:R-:W-:Y:S02]  /*0260*/  DFMA R12, R12, R12, R22 ;  /* 0x0000000c0c0c722b */ /* 0x000fe40000000016 */
[C---:B----4-:R-:W-:Y:S01]  /*0270*/  DADD R22, -R6.reuse, R16 ;  /* 0x0000000006167229 */ /* 0x050fe20000000110 */
[----:B------:R-:W3:Y:S01]  /*0280*/  LDG.E.64 R16, desc[UR4][R10.64+-0x10] ;  /* 0xfffff0040a107981 */ /* 0x000ee2000c1e1b00 */
[----:B------:R-:W-:-:S06]  /*0290*/  DADD R20, -R6, R20 ;  /* 0x0000000006147229 */ /* 0x000fcc0000000114 */
[----:B------:R-:W-:Y:S01]  /*02a0*/  DFMA R22, R22, R22, R12 ;  /* 0x000000161616722b */ /* 0x000fe2000000000c */
[----:B------:R-:W4:Y:S07]  /*02b0*/  LDG.E.64 R12, desc[UR4][R10.64+-0x8] ;  /* 0xfffff8040a0c7981 */ /* 0x000f2e000c1e1b00 */
[----:B------:R-:W-:Y:S02]  /*02c0*/  DFMA R20, R20, R20, R22 ;  /* 0x000000141414722b */ /* 0x000fe40000000016 */
[----:B------:R-:W-:Y:S01]  /*02d0*/  DADD R22, -R6, R14 ;  /* 0x0000000006167229 */ /* 0x000fe2000000010e */
[----:B------:R-:W4:Y:S07]  /*02e0*/  LDG.E.64 R14, desc[UR4][R10.64] ;  /* 0x000000040a0e7981 */ /* 0x000f2e000c1e1b00 */
[----:B------:R-:W-:Y:S01]  /*02f0*/  DFMA R22, R22, R22, R20 ;  /* 0x000000161616722b */ /* 0x000fe20000000014 */
[----:B------:R-:W4:Y:S01]  /*0300*/  LDG.E.64 R20, desc[UR4][R10.64+0x8] ;  /* 0x000008040a147981 */ /* 0x000f22000c1e1b00 */
[----:B--2---:R-:W-:-:S08]  /*0310*/  DADD R18, -R6, R18 ;  /* 0x0000000006127229 */ /* 0x004fd00000000112 */
[----:B------:R-:W-:Y:S02]  /*0320*/  DFMA R18, R18, R18, R22 ;  /* 0x000000121212722b */ /* 0x000fe40000000016 */
[----:B---3--:R-:W-:Y:S01]  /*0330*/  DADD R16, -R6, R16 ;  /* 0x0000000006107229 */ /* 0x008fe20000000110 */
[----:B------:R-:W2:Y:S07]  /*0340*/  LDG.E.64 R22, desc[UR4][R10.64+0x10] ;  /* 0x000010040a167981 */ /* 0x000eae000c1e1b00 */
[----:B------:R-:W-:-:S02]  /*0350*/  DFMA R16, R16, R16, R18 ;  /* 0x000000101010722b */ /* 0x000fc40000000012 */
[----:B----4-:R-:W-:Y:S01]  /*0360*/  DADD R12, -R6, R12 ;  /* 0x00000000060c7229 */ /* 0x010fe2000000010c */
[----:B------:R-:W3:Y:S07]  /*0370*/  LDG.E.64 R18, desc[UR4][R10.64+0x18] ;  /* 0x000018040a127981 */ /* 0x000eee000c1e1b00 */
[----:B------:R-:W-:Y:S02]  /*0380*/  DFMA R12, R12, R12, R16 ;  /* 0x0000000c0c0c722b */ /* 0x000fe40000000010 */
[C---:B------:R-:W-:Y:S01]  /*0390*/  DADD R14, -R6.reuse, R14 ;  /* 0x00000000060e7229 */ /* 0x040fe2000000010e */
[----:B------:R-:W4:Y:S01]  /*03a0*/  LDG.E.64 R16, desc[UR4][R10.64+0x20] ;  /* 0x000020040a107981 */ /* 0x000f22000c1e1b00 */
[----:B------:R-:W-:-:S06]  /*03b0*/  DADD R20, -R6, R20 ;  /* 0x0000000006147229 */ /* 0x000fcc0000000114 */
[----:B------:R-:W-:Y:S01]  /*03c0*/  DFMA R14, R14, R14, R12 ;  /* 0x0000000e0e0e722b */ /* 0x000fe2000000000c */
[----:B------:R-:W4:Y:S07]  /*03d0*/  LDG.E.64 R12, desc[UR4][R10.64+0x28] ;  /* 0x000028040a0c7981 */ /* 0x000f2e000c1e1b00 */
[----:B------:R-:W-:Y:S02]  /*03e0*/  DFMA R20, R20, R20, R14 ;  /* 0x000000141414722b */ /* 0x000fe4000000000e */
[----:B------:R-:W4:Y:S01]  /*03f0*/  LDG.E.64 R14, desc[UR4][R10.64+0x30] ;  /* 0x000030040a0e7981 */ /* 0x000f22000c1e1b00 */
[----:B------:R-:W-:-:S05]  /*0400*/  VIADD R26, R26, 0x10 ;  /* 0x000000101a1a7836 */ /* 0x000fca0000000000 */
[----:B------:R-:W-:Y:S01]  /*0410*/  ISETP.NE.AND P1, PT, R26, RZ, PT ;  /* 0x000000ff1a00720c */ /* 0x000fe20003f25270 */
[C---:B------:R-:W-:Y:S01]  /*0420*/  DADD R24, -R6.reuse, R24 ;  /* 0x0000000006187229 */ /* 0x040fe20000000118 */
[----:B------:R-:W-:Y:S01]  /*0430*/  VIADD R2, R2, 0x10 ;  /* 0x0000001002027836 */ /* 0x000fe20000000000 */
[----:B--2---:R-:W-:-:S08]  /*0440*/  DADD R22, -R6, R22 ;  /* 0x0000000006167229 */ /* 0x004fd00000000116 */
[----:B------:R-:W-:Y:S02]  /*0450*/  DFMA R20, R22, R22, R20 ;  /* 0x000000161614722b */ /* 0x000fe40000000014 */
[----:B---3--:R-:W-:-:S08]  /*0460*/  DADD R18, -R6, R18 ;  /* 0x0000000006127229 */ /* 0x008fd00000000112 */
[----:B------:R-:W-:Y:S02]  /*0470*/  DFMA R20, R18, R18, R20 ;  /* 0x000000121214722b */ /* 0x000fe40000000014 */
[----:B----4-:R-:W-:-:S08]  /*0480*/  DADD R16, -R6, R16 ;  /* 0x0000000006107229 */ /* 0x010fd00000000110 */
[----:B------:R-:W-:Y:S02]  /*0490*/  DFMA R20, R16, R16, R20 ;  /* 0x000000101014722b */ /* 0x000fe40000000014 */
[C---:B------:R-:W-:Y:S02]  /*04a0*/  DADD R12, -R6.reuse, R12 ;  /* 0x00000000060c7229 */ /* 0x040fe4000000010c */
[----:B------:R-:W-:-:S06]  /*04b0*/  DADD R14, -R6, R14 ;  /* 0x00000000060e7229 */ /* 0x000fcc000000010e */
[----:B------:R-:W-:-:S08]  /*04c0*/  DFMA R20, R12, R12, R20 ;  /* 0x0000000c0c14722b */ /* 0x000fd00000000014 */
[----:B------:R-:W-:-:S08]  /*04d0*/  DFMA R20, R14, R14, R20 ;  /* 0x0000000e0e14722b */ /* 0x000fd00000000014 */
[----:B------:R-:W-:Y:S01]  /*04e0*/  DFMA R22, R24, R24, R20 ;  /* 0x000000181816722b */ /* 0x000fe20000000014 */
[----:B------:R-:W-:Y:S10]  /*04f0*/  @P1 BRA `(.L_x_2) ;  /* 0xfffffffc002c1947 */ /* 0x000ff4000383ffff */
.L_x_1:
[----:B------:R-:W-:Y:S05]  /*0500*/  @!P0 BRA `(.L_x_0) ;  /* 0x0000000000f88947 */ /* 0x000fea0003800000 */
[----:B------:R-:W-:Y:S02]  /*0510*/  ISETP.GE.U32.AND P0, PT, R27, 0x8, PT ;  /* 0x000000081b00780c */ /* 0x000fe40003f06070 */
[----:B------:R-:W-:-:S04]  /*0520*/  LOP3.LUT R26, R4, 0x7, RZ, 0xc0, !PT ;  /* 0x00000007041a7812 */ /* 0x000fc800078ec0ff */
[----:B------:R-:W-:-:S07]  /*0530*/  ISETP.NE.AND P1, PT, R26, RZ, PT ;  /* 0x000000ff1a00720c */ /* 0x000fce0003f25270 */
[----:B------:R-:W-:Y:S06]  /*0540*/  @!P0 BRA `(.L_x_3) ;  /* 0x00000000006c8947 */ /* 0x000fec0003800000 */
[----:B------:R-:W0:Y:S02]  /*0550*/  LDC.64 R28, c[0x0][0x380] ;  /* 0x0000e000ff1c7b82 */ /* 0x000e240000000a00 */
[----:B0-----:R-:W-:-:S05]  /*0560*/  IMAD.WIDE R28, R2, 0x8, R28 ;  /* 0x00000008021c7825 */ /* 0x001fca00078e021c */
[----:B------:R-:W2:Y:S04]  /*0570*/  LDG.E.64 R24, desc[UR4][R28.64] ;  /* 0x000000041c187981 */ /* 0x000ea8000c1e1b00 */
[----:B------:R-:W3:Y:S04]  /*0580*/  LDG.E.64 R20, desc[UR4][R28.64+0x8] ;  /* 0x000008041c147981 */ /* 0x000ee8000c1e1b00 */
[----:B------:R-:W4:Y:S04]  /*0590*/  LDG.E.64 R18, desc[UR4][R28.64+0x10] ;  /* 0x000010041c127981 */ /* 0x000f28000c1e1b00 */
[----:B------:R-:W4:Y:S04]  /*05a0*/  LDG.E.64 R16, desc[UR4][R28.64+0x18] ;  /* 0x000018041c107981 */ /* 0x000f28000c1e1b00 */
[----:B------:R-:W4:Y:S04]  /*05b0*/  LDG.E.64 R14, desc[UR4][R28.64+0x20] ;  /* 0x000020041c0e7981 */ /* 0x000f28000c1e1b00 */
[----:B------:R-:W4:Y:S04]  /*05c0*/  LDG.E.64 R10, desc[UR4][R28.64+0x28] ;  /* 0x000028041c0a7981 */ /* 0x000f28000c1e1b00 */
[----:B------:R-:W4:Y:S04]  /*05d0*/  LDG.E.64 R12, desc[UR4][R28.64+0x30] ;  /* 0x000030041c0c7981 */ /* 0x000f28000c1e1b00 */
[----:B------:R-:W4:Y:S01]  /*05e0*/  LDG.E.64 R8, desc[UR4][R28.64+0x38] ;  /* 0x000038041c087981 */ /* 0x000f22000c1e1b00 */
[----:B------:R-:W-:Y:S01]  /*05f0*/  VIADD R2, R2, 0x8 ;  /* 0x0000000802027836 */ /* 0x000fe20000000000 */
[----:B--2--5:R-:W-:-:S02]  /*0600*/  DADD R24, -R6, R24 ;  /* 0x0000000006187229 */ /* 0x024fc40000000118 */
[----:B---3--:R-:W-:-:S06]  /*0610*/  DADD R20, -R6, R20 ;  /* 0x0000000006147229 */ /* 0x008fcc0000000114 */
[----:B------:R-:W-:Y:S02]  /*0620*/  DFMA R22, R24, R24, R22 ;  /* 0x000000181816722b */ /* 0x000fe40000000016 */
[C---:B----4-:R-:W-:Y:S02]  /*0630*/  DADD R18, -R6.reuse, R18 ;  /* 0x0000000006127229 */ /* 0x050fe40000000112 */
[----:B------:R-:W-:-:S04]  /*0640*/  DADD R16, -R6, R16 ;  /* 0x0000000006107229 */ /* 0x000fc80000000110 */
[----:B------:R-:W-:Y:S02]  /*0650*/  DFMA R22, R20, R20, R22 ;  /* 0x000000141416722b */ /* 0x000fe40000000016 */
[C---:B------:R-:W-:Y:S02]  /*0660*/  DADD R14, -R6.reuse, R14 ;  /* 0x00000000060e7229 */ /* 0x040fe4000000010e */
[----:B------:R-:W-:-:S04]  /*0670*/  DADD R10, -R6, R10 ;  /* 0x00000000060a7229 */ /* 0x000fc8000000010a */
[----:B------:R-:W-:Y:S02]  /*0680*/  DFMA R22, R18, R18, R22 ;  /* 0x000000121216722b */ /* 0x000fe40000000016 */
[C---:B------:R-:W-:Y:S02]  /*0690*/  DADD R12, -R6.reuse, R12 ;  /* 0x00000000060c7229 */ /* 0x040fe4000000010c */
[----:B------:R-:W-:-:S04]  /*06a0*/  DADD R8, -R6, R8 ;  /* 0x0000000006087229 */ /* 0x000fc80000000108 */
[----:B------:R-:W-:-:S08]  /*06b0*/  DFMA R22, R16, R16, R22 ;  /* 0x000000101016722b */ /* 0x000fd00000000016 */
[----:B------:R-:W-:-:S08]  /*06c0*/  DFMA R22, R14, R14, R22 ;  /* 0x0000000e0e16722b */ /* 0x000fd00000000016 */
[----:B------:R-:W-:-:S08]  /*06d0*/  DFMA R22, R10, R10, R22 ;  /* 0x0000000a0a16722b */ /* 0x000fd00000000016 */
[----:B------:R-:W-:-:S08]  /*06e0*/  DFMA R22, R12, R12, R22 ;  /* 0x0000000c0c16722b */ /* 0x000fd00000000016 */
[----:B------:R-:W-:-:S11]  /*06f0*/  DFMA R22, R8, R8, R22 ;  /* 0x000000080816722b */ /* 0x000fd60000000016 */
.L_x_3:
        /* <DEDUP_REMOVED lines=17> */
[----:B------:R-:W-:-:S08]  /*0810*/  DFMA R14, R16, R16, R14 ;  /* 0x00000010100e722b */ /* 0x000fd0000000000e */
[----:B------:R-:W-:-:S08]  /*0820*/  DFMA R14, R8, R8, R14 ;  /* 0x00000008080e722b */ /* 0x000fd0000000000e */
[----:B------:R-:W-:-:S11]  /*0830*/  DFMA R22, R10, R10, R14 ;  /* 0x0000000a0a16722b */ /* 0x000fd6000000000e */
.L_x_4:
[----:B------:R-:W-:Y:S05]  /*0840*/  @!P1 BRA `(.L_x_0) ;  /* 0x0000000000289947 */ /* 0x000fea0003800000 */
[----:B------:R-:W0:Y:S01]  /*0850*/  LDC.64 R12, c[0x0][0x380] ;  /* 0x0000e000ff0c7b82 */ /* 0x000e220000000a00 */
[----:B------:R-:W-:-:S07]  /*0860*/  IMAD.MOV R4, RZ, RZ, -R4 ;  /* 0x000000ffff047224 */ /* 0x000fce00078e0a04 */
.L_x_5:
[----:B0-----:R-:W-:-:S06]  /*0870*/  IMAD.WIDE R8, R2, 0x8, R12 ;  /* 0x0000000802087825 */ /* 0x001fcc00078e020c */
[----:B------:R-:W2:Y:S01]  /*0880*/  LDG.E.64 R8, desc[UR4][R8.64] ;  /* 0x0000000408087981 */ /* 0x000ea2000c1e1b00 */
[----:B------:R-:W-:Y:S02]  /*0890*/  VIADD R4, R4, 0x1 ;  /* 0x0000000104047836 */ /* 0x000fe40000000000 */
[----:B------:R-:W-:-:S03]  /*08a0*/  VIADD R2, R2, 0x1 ;  /* 0x0000000102027836 */ /* 0x000fc60000000000 */
[----:B------:R-:W-:Y:S01]  /*08b0*/  ISETP.NE.AND P0, PT, R4, RZ, PT ;  /* 0x000000ff0400720c */ /* 0x000fe20003f05270 */
[----:B--2--5:R-:W-:-:S08]  /*08c0*/  DADD R10, -R6, R8 ;  /* 0x00000000060a7229 */ /* 0x024fd00000000108 */
[----:B------:R-:W-:-:S04]  /*08d0*/  DFMA R22, R10, R10, R22 ;  /* 0x0000000a0a16722b */ /* 0x000fc80000000016 */
[----:B------:R-:W-:Y:S07]  /*08e0*/  @P0 BRA `(.L_x_5) ;  /* 0xfffffffc00e00947 */ /* 0x000fee000383ffff */
.L_x_0:
[----:B-----5:R-:W-:Y:S01]  /*08f0*/  IMAD.IADD R6, R5, 0x1, -R0 ;  /* 0x0000000105067824 */ /* 0x020fe200078e0a00 */
[----:B------:R-:W-:Y:S01]  /*0900*/  FSETP.GEU.AND P1, PT, |R23|, 6.5827683646048100446e-37, PT ;  /* 0x036000001700780b */ /* 0x000fe20003f2e200 */
[----:B------:R-:W-:-:S04]  /*0910*/  IMAD.MOV.U32 R4, RZ, RZ, 0x1 ;  /* 0x00000001ff047424 */ /* 0x000fc800078e00ff */
[----:B------:R-:W0:Y:S08]  /*0920*/  I2F.F64 R6, R6 ;  /* 0x0000000600067312 */ /* 0x000e300000201c00 */
[----:B0-----:R-:W0:Y:S02]  /*0930*/  MUFU.RCP64H R5, R7 ;  /* 0x0000000700057308 */ /* 0x001e240000001800 */
[----:B0-----:R-:W-:-:S08]  /*0940*/  DFMA R8, -R6, R4, 1 ;  /* 0x3ff000000608742b */ /* 0x001fd00000000104 */
[----:B------:R-:W-:-:S08]  /*0950*/  DFMA R8, R8, R8, R8 ;  /* 0x000000080808722b */ /* 0x000fd00000000008 */
[----:B------:R-:W-:-:S08]  /*0960*/  DFMA R8, R4, R8, R4 ;  /* 0x000000080408722b */ /* 0x000fd00000000004 */
[----:B------:R-:W-:-:S08]  /*0970*/  DFMA R4, -R6, R8, 1 ;  /* 0x3ff000000604742b */ /* 0x000fd00000000108 */
[----:B------:R-:W-:-:S08]  /*0980*/  DFMA R4, R8, R4, R8 ;  /* 0x000000040804722b */ /* 0x000fd00000000008 */
[----:B------:R-:W-:-:S08]  /*0990*/  DMUL R8, R4, R22 ;  /* 0x0000001604087228 */ /* 0x000fd00000000000 */
[----:B------:R-:W-:-:S08]  /*09a0*/  DFMA R10, -R6, R8, R22 ;  /* 0x00000008060a722b */ /* 0x000fd00000000116 */
[----:B------:R-:W-:-:S10]  /*09b0*/  DFMA R4, R4, R10, R8 ;  /* 0x0000000a0404722b */ /* 0x000fd40000000008 */
[----:B------:R-:W-:-:S05]  /*09c0*/  FFMA R0, RZ, R7, R5 ;  /* 0x00000007ff007223 */ /* 0x000fca0000000005 */
[----:B------:R-:W-:-:S13]  /*09d0*/  FSETP.GT.AND P0, PT, |R0|, 1.469367938527859385e-39, PT ;  /* 0x001000000000780b */ /* 0x000fda0003f04200 */
[----:B------:R-:W-:Y:S05]  /*09e0*/  @P0 BRA P1, `(.L_x_6) ;  /* 0x0000000000100947 */ /* 0x000fea0000800000 */
[----:B------:R-:W-:-:S07]  /*09f0*/  MOV R0, 0xa10 ;  /* 0x00000a1000007802 */ /* 0x000fce0000000f00 */
[----:B------:R-:W-:Y:S05]  /*0a00*/  CALL.REL.NOINC `($__internal_0_$__cuda_sm20_div_rn_f64_full) ;  /* 0x0000000000187944 */ /* 0x000fea0003c00000 */
[----:B------:R-:W-:Y:S02]  /*0a10*/  IMAD.MOV.U32 R4, RZ, RZ, R14 ;  /* 0x000000ffff047224 */ /* 0x000fe400078e000e */
[----:B------:R-:W-:-:S07]  /*0a20*/  IMAD.MOV.U32 R5, RZ, RZ, R15 ;  /* 0x000000ffff057224 */ /* 0x000fce00078e000f */
.L_x_6:
[----:B------:R-:W0:Y:S02]  /*0a30*/  LDC.64 R6, c[0x0][0x390] ;  /* 0x0000e400ff067b82 */ /* 0x000e240000000a00 */
[----:B0-----:R-:W-:-:S05]  /*0a40*/  IMAD.WIDE.U32 R2, R3, 0x8, R6 ;  /* 0x0000000803027825 */ /* 0x001fca00078e0006 */
[----:B------:R-:W-:Y:S01]  /*0a50*/  STG.E.64 desc[UR4][R2.64], R4 ;  /* 0x0000000402007986 */ /* 0x000fe2000c101b04 */
[----:B------:R-:W-:Y:S05]  /*0a60*/  EXIT ;  /* 0x000000000000794d */ /* 0x000fea0003800000 */
        .weak           $__internal_0_$__cuda_sm20_div_rn_f64_full
        .type           $__internal_0_$__cuda_sm20_div_rn_f64_full,@function
        .size           $__internal_0_$__cuda_sm20_div_rn_f64_full,(.L_x_26 - $__internal_0_$__cuda_sm20_div_rn_f64_full)
$__internal_0_$__cuda_sm20_div_rn_f64_full:
[C---:B------:R-:W-:Y:S01]  /*0a70*/  FSETP.GEU.AND P0, PT, |R7|.reuse, 1.469367938527859385e-39, PT ;  /* 0x001000000700780b */ /* 0x040fe20003f0e200 */
[----:B------:R-:W-:Y:S01]  /*0a80*/  IMAD.MOV.U32 R12, RZ, RZ, 0x1 ;  /* 0x00000001ff0c7424 */ /* 0x000fe200078e00ff */
[C---:B------:R-:W-:Y:S01]  /*0a90*/  LOP3.LUT R4, R7.reuse, 0x800fffff, RZ, 0xc0, !PT ;  /* 0x800fffff07047812 */ /* 0x040fe200078ec0ff */
[----:B------:R-:W-:Y:S01]  /*0aa0*/  IMAD.MOV.U32 R2, RZ, RZ, 0x1ca00000 ;  /* 0x1ca00000ff027424 */ /* 0x000fe200078e00ff */
[----:B------:R-:W-:Y:S02]  /*0ab0*/  LOP3.LUT R15, R7, 0x7ff00000, RZ, 0xc0, !PT ;  /* 0x7ff00000070f7812 */ /* 0x000fe400078ec0ff */
[----:B------:R-:W-:Y:S01]  /*0ac0*/  LOP3.LUT R5, R4, 0x3ff00000, RZ, 0xfc, !PT ;  /* 0x3ff0000004057812 */ /* 0x000fe200078efcff */
[----:B------:R-:W-:-:S06]  /*0ad0*/  IMAD.MOV.U32 R4, RZ, RZ, R6 ;  /* 0x000000ffff047224 */ /* 0x000fcc00078e0006 */
[----:B------:R-:W-:-:S06]  /*0ae0*/  @!P0 DMUL R4, R6, 8.98846567431157953865e+307 ;  /* 0x7fe0000006048828 */ /* 0x000fcc0000000000 */
[----:B------:R-:W0:Y:S02]  /*0af0*/  MUFU.RCP64H R13, R5 ;  /* 0x00000005000d7308 */ /* 0x000e240000001800 */
[----:B0-----:R-:W-:-:S08]  /*0b00*/  DFMA R8, R12, -R4, 1 ;  /* 0x3ff000000c08742b */ /* 0x001fd00000000804 */
[----:B------:R-:W-:-:S08]  /*0b10*/  DFMA R8, R8, R8, R8 ;  /* 0x000000080808722b */ /* 0x000fd00000000008 */
[----:B------:R-:W-:Y:S01]  /*0b20*/  DFMA R12, R12, R8, R12 ;  /* 0x000000080c0c722b */ /* 0x000fe2000000000c */
[----:B------:R-:W-:Y:S02]  /*0b30*/  IMAD.MOV.U32 R9, RZ, RZ, R23 ;  /* 0x000000ffff097224 */ /* 0x000fe400078e0017 */
[----:B------:R-:W-:-:S03]  /*0b40*/  IMAD.MOV.U32 R8, RZ, RZ, R22 ;  /* 0x000000ffff087224 */ /* 0x000fc600078e0016 */
[----:B------:R-:W-:Y:S02]  /*0b50*/  LOP3.LUT R14, R9, 0x7ff00000, RZ, 0xc0, !PT ;  /* 0x7ff00000090e7812 */ /* 0x000fe400078ec0ff */
[----:B------:R-:W-:Y:S01]  /*0b60*/  DFMA R16, R12, -R4, 1 ;  /* 0x3ff000000c10742b */ /* 0x000fe20000000804 */
[----:B------:R-:W-:Y:S01]  /*0b70*/  IMAD.MOV.U32 R10, RZ, RZ, R8 ;  /* 0x000000ffff0a7224 */ /* 0x000fe200078e0008 */
[----:B------:R-:W-:Y:S01]  /*0b80*/  ISETP.GE.U32.AND P1, PT, R14, R15, PT ;  /* 0x0000000f0e00720c */ /* 0x000fe20003f26070 */
[----:B------:R-:W-:-:S03]  /*0b90*/  IMAD.MOV.U32 R21, RZ, RZ, R14 ;  /* 0x000000ffff157224 */ /* 0x000fc600078e000e */
[----:B------:R-:W-:Y:S02]  /*0ba0*/  SEL R11, R2, 0x63400000, !P1 ;  /* 0x63400000020b7807 */ /* 0x000fe40004800000 */
[----:B------:R-:W-:Y:S01]  /*0bb0*/  DFMA R12, R12, R16, R12 ;  /* 0x000000100c0c722b */ /* 0x000fe2000000000c */
[----:B------:R-:W-:Y:S02]  /*0bc0*/  FSETP.GEU.AND P1, PT, |R9|, 1.469367938527859385e-39, PT ;  /* 0x001000000900780b */ /* 0x000fe40003f2e200 */
[----:B------:R-:W-:-:S11]  /*0bd0*/  LOP3.LUT R11, R11, 0x800fffff, R9, 0xf8, !PT ;  /* 0x800fffff0b0b7812 */ /* 0x000fd600078ef809 */
[----:B------:R-:W-:Y:S05]  /*0be0*/  @P1 BRA `(.L_x_7) ;  /* 0x0000000000201947 */ /* 0x000fea0003800000 */
[----:B------:R-:W-:Y:S01]  /*0bf0*/  LOP3.LUT R17, R7, 0x7ff00000, RZ, 0xc0, !PT ;  /* 0x7ff0000007117812 */ /* 0x000fe200078ec0ff */
[----:B------:R-:W-:-:S03]  /*0c00*/  IMAD.MOV.U32 R16, RZ, RZ, RZ ;  /* 0x000000ffff107224 */ /* 0x000fc600078e00ff */
[----:B------:R-:W-:-:S04]  /*0c10*/  ISETP.GE.U32.AND P1, PT, R14, R17, PT ;  /* 0x000000110e00720c */ /* 0x000fc80003f26070 */
[----:B------:R-:W-:-:S04]  /*0c20*/  SEL R17, R2, 0x63400000, !P1 ;  /* 0x6340000002117807 */ /* 0x000fc80004800000 */
[----:B------:R-:W-:-:S04]  /*0c30*/  LOP3.LUT R17, R17, 0x80000000, R9, 0xf8, !PT ;  /* 0x8000000011117812 */ /* 0x000fc800078ef809 */
[----:B------:R-:W-:-:S06]  /*0c40*/  LOP3.LUT R17, R17, 0x100000, RZ, 0xfc, !PT ;  /* 0x0010000011117812 */ /* 0x000fcc00078efcff */
[----:B------:R-:W-:-:S10]  /*0c50*/  DFMA R10, R10, 2, -R16 ;  /* 0x400000000a0a782b */ /* 0x000fd40000000810 */
[----:B------:R-:W-:-:S07]  /*0c60*/  LOP3.LUT R21, R11, 0x7ff00000, RZ, 0xc0, !PT ;  /* 0x7ff000000b157812 */ /* 0x000fce00078ec0ff */
.L_x_7:
[----:B------:R-:W-:Y:S01]  /*0c70*/  IMAD.MOV.U32 R20, RZ, RZ, R15 ;  /* 0x000000ffff147224 */ /* 0x000fe200078e000f */
[----:B------:R-:W-:Y:S01]  /*0c80*/  @!P0 LOP3.LUT R20, R5, 0x7ff00000, RZ, 0xc0, !PT ;  /* 0x7ff0000005148812 */ /* 0x000fe200078ec0ff */
[----:B------:R-:W-:Y:S01]  /*0c90*/  VIADD R15, R21, 0xffffffff ;  /* 0xffffffff150f7836 */ /* 0x000fe20000000000 */
[----:B------:R-:W-:-:S03]  /*0ca0*/  DMUL R16, R12, R10 ;  /* 0x0000000a0c107228 */ /* 0x000fc60000000000 */
[----:B------:R-:W-:Y:S01]  /*0cb0*/  VIADD R22, R20, 0xffffffff ;  /* 0xffffffff14167836 */ /* 0x000fe20000000000 */
[----:B------:R-:W-:-:S04]  /*0cc0*/  ISETP.GT.U32.AND P0, PT, R15, 0x7feffffe, PT ;  /* 0x7feffffe0f00780c */ /* 0x000fc80003f04070 */
[----:B------:R-:W-:Y:S01]  /*0cd0*/  ISETP.GT.U32.OR P0, PT, R22, 0x7feffffe, P0 ;  /* 0x7feffffe1600780c */ /* 0x000fe20000704470 */
[----:B------:R-:W-:-:S08]  /*0ce0*/  DFMA R18, R16, -R4, R10 ;  /* 0x800000041012722b */ /* 0x000fd0000000000a */
[----:B------:R-:W-:-:S04]  /*0cf0*/  DFMA R12, R12, R18, R16 ;  /* 0x000000120c0c722b */ /* 0x000fc80000000010 */
[----:B------:R-:W-:Y:S07]  /*0d00*/  @P0 BRA `(.L_x_8) ;  /* 0x00000000006c0947 */ /* 0x000fee0003800000 */
[----:B------:R-:W-:-:S04]  /*0d10*/  LOP3.LUT R9, R7, 0x7ff00000, RZ, 0xc0, !PT ;  /* 0x7ff0000007097812 */ /* 0x000fc800078ec0ff */
[CC--:B------:R-:W-:Y:S02]  /*0d20*/  VIADDMNMX R8, R14.reuse, -R9.reuse, 0xb9600000, !PT ;  /* 0xb96000000e087446 */ /* 0x0c0fe40007800909 */
[----:B------:R-:W-:Y:S02]  /*0d30*/  ISETP.GE.U32.AND P0, PT, R14, R9, PT ;  /* 0x000000090e00720c */ /* 0x000fe40003f06070 */
[----:B------:R-:W-:Y:S02]  /*0d40*/  VIMNMX R8, PT, PT, R8, 0x46a00000, PT ;  /* 0x46a0000008087848 */ /* 0x000fe40003fe0100 */
[----:B------:R-:W-:-:S05]  /*0d50*/  SEL R9, R2, 0x63400000, !P0 ;  /* 0x6340000002097807 */ /* 0x000fca0004000000 */
[----:B------:R-:W-:Y:S02]  /*0d60*/  IMAD.IADD R2, R8, 0x1, -R9 ;  /* 0x0000000108027824 */ /* 0x000fe400078e0a09 */
[----:B------:R-:W-:Y:S02]  /*0d70*/  IMAD.MOV.U32 R8, RZ, RZ, RZ ;  /* 0x000000ffff087224 */ /* 0x000fe400078e00ff */
[----:B------:R-:W-:-:S06]  /*0d80*/  VIADD R9, R2, 0x7fe00000 ;  /* 0x7fe0000002097836 */ /* 0x000fcc0000000000 */
[----:B------:R-:W-:-:S10]  /*0d90*/  DMUL R14, R12, R8 ;  /* 0x000000080c0e7228 */ /* 0x000fd40000000000 */
[----:B------:R-:W-:-:S13]  /*0da0*/  FSETP.GTU.AND P0, PT, |R15|, 1.469367938527859385e-39, PT ;  /* 0x001000000f00780b */ /* 0x000fda0003f0c200 */
[----:B------:R-:W-:Y:S05]  /*0db0*/  @P0 BRA `(.L_x_9) ;  /* 0x0000000000940947 */ /* 0x000fea0003800000 */
[----:B------:R-:W-:Y:S01]  /*0dc0*/  DFMA R4, R12, -R4, R10 ;  /* 0x800000040c04722b */ /* 0x000fe2000000000a */
[----:B------:R-:W-:-:S09]  /*0dd0*/  IMAD.MOV.U32 R8, RZ, RZ, RZ ;  /* 0x000000ffff087224 */ /* 0x000fd200078e00ff */
[C---:B------:R-:W-:Y:S02]  /*0de0*/  FSETP.NEU.AND P0, PT, R5.reuse, RZ, PT ;  /* 0x000000ff0500720b */ /* 0x040fe40003f0d000 */
[----:B------:R-:W-:-:S04]  /*0df0*/  LOP3.LUT R7, R5, 0x80000000, R7, 0x48, !PT ;  /* 0x8000000005077812 */ /* 0x000fc800078e4807 */
[----:B------:R-:W-:-:S07]  /*0e00*/  LOP3.LUT R9, R7, R9, RZ, 0xfc, !PT ;  /* 0x0000000907097212 */ /* 0x000fce00078efcff */
[----:B------:R-:W-:Y:S05]  /*0e10*/  @!P0 BRA `(.L_x_9) ;  /* 0x00000000007c8947 */ /* 0x000fea0003800000 */
[----:B------:R-:W-:Y:S01]  /*0e20*/  IMAD.MOV R5, RZ, RZ, -R2 ;  /* 0x000000ffff057224 */ /* 0x000fe200078e0a02 */
[----:B------:R-:W-:Y:S01]  /*0e30*/  DMUL.RP R8, R12, R8 ;  /* 0x000000080c087228 */ /* 0x000fe20000008000 */
[----:B------:R-:W-:-:S06]  /*0e40*/  IMAD.MOV.U32 R4, RZ, RZ, RZ ;  /* 0x000000ffff047224 */ /* 0x000fcc00078e00ff */
[----:B------:R-:W-:-:S03]  /*0e50*/  DFMA R4, R14, -R4, R12 ;  /* 0x800000040e04722b */ /* 0x000fc6000000000c */
[----:B------:R-:W-:-:S03]  /*0e60*/  LOP3.LUT R7, R9, R7, RZ, 0x3c, !PT ;  /* 0x0000000709077212 */ /* 0x000fc600078e3cff */
[----:B------:R-:W-:-:S04]  /*0e70*/  IADD3 R4, PT, PT, -R2, -0x43300000, RZ ;  /* 0xbcd0000002047810 */ /* 0x000fc80007ffe1ff */
[----:B------:R-:W-:-:S04]  /*0e80*/  FSETP.NEU.AND P0, PT, |R5|, R4, PT ;  /* 0x000000040500720b */ /* 0x000fc80003f0d200 */
[----:B------:R-:W-:Y:S02]  /*0e90*/  FSEL R14, R8, R14, !P0 ;  /* 0x0000000e080e7208 */ /* 0x000fe40004000000 */
[----:B------:R-:W-:Y:S01]  /*0ea0*/  FSEL R15, R7, R15, !P0 ;  /* 0x0000000f070f7208 */ /* 0x000fe20004000000 */
[----:B------:R-:W-:Y:S06]  /*0eb0*/  BRA `(.L_x_9) ;  /* 0x0000000000547947 */ /* 0x000fec0003800000 */
.L_x_8:
[----:B------:R-:W-:-:S14]  /*0ec0*/  DSETP.NAN.AND P0, PT, R8, R8, PT ;  /* 0x000000080800722a */ /* 0x000fdc0003f08000 */
[----:B------:R-:W-:Y:S05]  /*0ed0*/  @P0 BRA `(.L_x_10) ;  /* 0x0000000000440947 */ /* 0x000fea0003800000 */
[----:B------:R-:W-:-:S14]  /*0ee0*/  DSETP.NAN.AND P0, PT, R6, R6, PT ;  /* 0x000000060600722a */ /* 0x000fdc0003f08000 */
[----:B------:R-:W-:Y:S05]  /*0ef0*/  @P0 BRA `(.L_x_11) ;  /* 0x0000000000300947 */ /* 0x000fea0003800000 */
[----:B------:R-:W-:Y:S01]  /*0f00*/  ISETP.NE.AND P0, PT, R21, R20, PT ;  /* 0x000000141500720c */ /* 0x000fe20003f05270 */
[----:B------:R-:W-:Y:S02]  /*0f10*/  IMAD.MOV.U32 R14, RZ, RZ, 0x0 ;  /* 0x00000000ff0e7424 */ /* 0x000fe400078e00ff */
[----:B------:R-:W-:-:S10]  /*0f20*/  IMAD.MOV.U32 R15, RZ, RZ, -0x80000 ;  /* 0xfff80000ff0f7424 */ /* 0x000fd400078e00ff */
[----:B------:R-:W-:Y:S05]  /*0f30*/  @!P0 BRA `(.L_x_9) ;  /* 0x0000000000348947 */ /* 0x000fea0003800000 */
[----:B------:R-:W-:Y:S02]  /*0f40*/  ISETP.NE.AND P0, PT, R21, 0x7ff00000, PT ;  /* 0x7ff000001500780c */ /* 0x000fe40003f05270 */
[----:B------:R-:W-:Y:S02]  /*0f50*/  LOP3.LUT R15, R9, 0x80000000, R7, 0x48, !PT ;  /* 0x80000000090f7812 */ /* 0x000fe400078e4807 */
[----:B------:R-:W-:-:S13]  /*0f60*/  ISETP.EQ.OR P0, PT, R20, RZ, !P0 ;  /* 0x000000ff1400720c */ /* 0x000fda0004702670 */
[----:B------:R-:W-:Y:S01]  /*0f70*/  @P0 LOP3.LUT R2, R15, 0x7ff00000, RZ, 0xfc, !PT ;  /* 0x7ff000000f020812 */ /* 0x000fe200078efcff */
[----:B------:R-:W-:Y:S02]  /*0f80*/  @!P0 IMAD.MOV.U32 R14, RZ, RZ, RZ ;  /* 0x000000ffff0e8224 */ /* 0x000fe400078e00ff */
[----:B------:R-:W-:Y:S02]  /*0f90*/  @P0 IMAD.MOV.U32 R14, RZ, RZ, RZ ;  /* 0x000000ffff0e0224 */ /* 0x000fe400078e00ff */
[----:B------:R-:W-:Y:S01]  /*0fa0*/  @P0 IMAD.MOV.U32 R15, RZ, RZ, R2 ;  /* 0x000000ffff0f0224 */ /* 0x000fe200078e0002 */
[----:B------:R-:W-:Y:S06]  /*0fb0*/  BRA `(.L_x_9) ;  /* 0x0000000000147947 */ /* 0x000fec0003800000 */
.L_x_11:
[----:B------:R-:W-:Y:S01]  /*0fc0*/  LOP3.LUT R15, R7, 0x80000, RZ, 0xfc, !PT ;  /* 0x00080000070f7812 */ /* 0x000fe200078efcff */
[----:B------:R-:W-:Y:S01]  /*0fd0*/  IMAD.MOV.U32 R14, RZ, RZ, R6 ;  /* 0x000000ffff0e7224 */ /* 0x000fe200078e0006 */
[----:B------:R-:W-:Y:S06]  /*0fe0*/  BRA `(.L_x_9) ;  /* 0x0000000000087947 */ /* 0x000fec0003800000 */
.L_x_10:
[----:B------:R-:W-:Y:S01]  /*0ff0*/  LOP3.LUT R15, R9, 0x80000, RZ, 0xfc, !PT ;  /* 0x00080000090f7812 */ /* 0x000fe200078efcff */
[----:B------:R-:W-:-:S07]  /*1000*/  IMAD.MOV.U32 R14, RZ, RZ, R8 ;  /* 0x000000ffff0e7224 */ /* 0x000fce00078e0008 */
.L_x_9:
[----:B------:R-:W-:Y:S02]  /*1010*/  IMAD.MOV.U32 R4, RZ, RZ, R0 ;  /* 0x000000ffff047224 */ /* 0x000fe400078e0000 */
[----:B------:R-:W-:-:S04]  /*1020*/  IMAD.MOV.U32 R5, RZ, RZ, 0x0 ;  /* 0x00000000ff057424 */ /* 0x000fc800078e00ff */
[----:B------:R-:W-:Y:S05]  /*1030*/  RET.REL.NODEC R4 `(_Z20bucketVarianceKernelPKdS0_Pdii) ;  /* 0xffffffec04f07950 */ /* 0x000fea0003c3ffff */
.L_x_12:
[----:B------:R-:W-:-:S00]  /*1040*/  BRA `(.L_x_12) ;  /* 0xfffffffc00fc7947 */ /* 0x000fc0000383ffff */
[----:B------:R-:W-:-:S00]  /*1050*/  NOP ;  /* 0x0000000000007918 */ /* 0x000fc00000000000 */
        /* <DEDUP_REMOVED lines=10> */
.L_x_26:


//--------------------- .text._Z16bucketMeanKernelPKdPdii --------------------------
	.section	.text._Z16bucketMeanKernelPKdPdii,"ax",@progbits
	.align	128
        .global         _Z16bucketMeanKernelPKdPdii
        .type           _Z16bucketMeanKernelPKdPdii,@function
        .size           _Z16bucketMeanKernelPKdPdii,(.L_x_27 - _Z16bucketMeanKernelPKdPdii)
        .other          _Z16bucketMeanKernelPKdPdii,@"STO_CUDA_ENTRY STV_DEFAULT"
_Z16bucketMeanKernelPKdPdii:
.text._Z16bucketMeanKernelPKdPdii:
        /* <DEDUP_REMOVED lines=24> */
.L_x_15:
[----:B------:R-:W-:-:S05]  /*0180*/  IMAD.WIDE R22, R2, 0x8, R6 ;  /* 0x0000000802167825 */ /* 0x000fca00078e0206 */
[----:B------:R-:W2:Y:S04]  /*0190*/  LDG.E.64 R8, desc[UR4][R22.64+-0x40] ;  /* 0xffffc00416087981 */ /* 0x000ea8000c1e1b00 */
[----:B------:R-:W3:Y:S04]  /*01a0*/  LDG.E.64 R18, desc[UR4][R22.64+-0x38] ;  /* 0xffffc80416127981 */ /* 0x000ee8000c1e1b00 */
[----:B------:R-:W4:Y:S04]  /*01b0*/  LDG.E.64 R20, desc[UR4][R22.64+-0x30] ;  /* 0xffffd00416147981 */ /* 0x000f28000c1e1b00 */
[----:B------:R-:W5:Y:S04]  /*01c0*/  LDG.E.64 R16, desc[UR4][R22.64+-0x28] ;  /* 0xffffd80416107981 */ /* 0x000f68000c1e1b00 */
[----:B------:R-:W5:Y:S04]  /*01d0*/  LDG.E.64 R14, desc[UR4][R22.64+-0x20] ;  /* 0xffffe004160e7981 */ /* 0x000f68000c1e1b00 */
[----:B------:R-:W5:Y:S04]  /*01e0*/  LDG.E.64 R12, desc[UR4][R22.64+-0x18] ;  /* 0xffffe804160c7981 */ /* 0x000f68000c1e1b00 */
[----:B------:R-:W5:Y:S01]  /*01f0*/  LDG.E.64 R10, desc[UR4][R22.64+-0x10] ;  /* 0xfffff004160a7981 */ /* 0x000f62000c1e1b00 */
[----:B--2---:R-:W-:-:S03]  /*0200*/  DADD R8, R8, R24 ;  /* 0x0000000008087229 */ /* 0x004fc60000000018 */
[----:B------:R-:W2:Y:S05]  /*0210*/  LDG.E.64 R24, desc[UR4][R22.64+0x38] ;  /* 0x0000380416187981 */ /* 0x000eaa000c1e1b00 */
[----:B---3--:R-:W-:Y:S02]  /*0220*/  DADD R18, R8, R18 ;  /* 0x0000000008127229 */ /* 0x008fe40000000012 */
[----:B------:R-:W3:Y:S06]  /*0230*/  LDG.E.64 R8, desc[UR4][R22.64+-0x8] ;  /* 0xfffff80416087981 */ /* 0x000eec000c1e1b00 */
[----:B----4-:R-:W-:-:S02]  /*0240*/  DADD R20, R18, R20 ;  /* 0x0000000012147229 */ /* 0x010fc40000000014 */
[----:B------:R-:W4:Y:S06]  /*0250*/  LDG.E.64 R18, desc[UR4][R22.64] ;  /* 0x0000000416127981 */ /* 0x000f2c000c1e1b00 */
[----:B-----5:R-:W-:Y:S02]  /*0260*/  DADD R16, R20, R16 ;  /* 0x0000000014107229 */ /* 0x020fe40000000010 */
[----:B------:R-:W5:Y:S06]  /*0270*/  LDG.E.64 R20, desc[UR4][R22.64+0x8] ;  /* 0x0000080416147981 */ /* 0x000f6c000c1e1b00 */
[----:B------:R-:W-:-:S02]  /*0280*/  DADD R14, R16, R14 ;  /* 0x00000000100e7229 */ /* 0x000fc4000000000e */
[----:B------:R-:W2:Y:S06]  /*0290*/  LDG.E.64 R16, desc[UR4][R22.64+0x10] ;  /* 0x0000100416107981 */ /* 0x000eac000c1e1b00 */
[----:B------:R-:W-:Y:S02]  /*02a0*/  DADD R12, R14, R12 ;  /* 0x000000000e0c7229 */ /* 0x000fe4000000000c */
[----:B------:R-:W2:Y:S06]  /*02b0*/  LDG.E.64 R14, desc[UR4][R22.64+0x18] ;  /* 0x00001804160e7981 */ /* 0x000eac000c1e1b00 */
[----:B------:R-:W-:-:S02]  /*02c0*/  DADD R10, R12, R10 ;  /* 0x000000000c0a7229 */ /* 0x000fc4000000000a */
[----:B------:R-:W2:Y:S06]  /*02d0*/  LDG.E.64 R12, desc[UR4][R22.64+0x20] ;  /* 0x00002004160c7981 */ /* 0x000eac000c1e1b00 */
[----:B---3--:R-:W-:Y:S02]  /*02e0*/  DADD R8, R10, R8 ;  /* 0x000000000a087229 */ /* 0x008fe40000000008 */
[----:B------:R-:W3:Y:S06]  /*02f0*/  LDG.E.64 R10, desc[UR4][R22.64+0x28] ;  /* 0x00002804160a7981 */ /* 0x000eec000c1e1b00 */
[----:B----4-:R-:W-:-:S02]  /*0300*/  DADD R18, R8, R18 ;  /* 0x0000000008127229 */ /* 0x010fc40000000012 */
[----:B------:R-:W4:Y:S06]  /*0310*/  LDG.E.64 R8, desc[UR4][R22.64+0x30] ;  /* 0x0000300416087981 */ /* 0x000f2c000c1e1b00 */
[----:B-----5:R-:W-:-:S08]  /*0320*/  DADD R18, R18, R20 ;  /* 0x0000000012127229 */ /* 0x020fd00000000014 */
[----:B--2---:R-:W-:-:S08]  /*0330*/  DADD R16, R18, R16 ;  /* 0x0000000012107229 */ /* 0x004fd00000000010 */
[----:B------:R-:W-:Y:S01]  /*0340*/  DADD R14, R16, R14 ;  /* 0x00000000100e7229 */ /* 0x000fe2000000000e */
[----:B------:R-:W-:-:S07]  /*0350*/  VIADD R27, R27, 0x10 ;  /* 0x000000101b1b7836 */ /* 0x000fce0000000000 */
[----:B------:R-:W-:Y:S01]  /*0360*/  DADD R12, R14, R12 ;  /* 0x000000000e0c7229 */ /* 0x000fe2000000000c */
[----:B------:R-:W-:Y:S01]  /*0370*/  ISETP.NE.AND P1, PT, R27, RZ, PT ;  /* 0x000000ff1b00720c */ /* 0x000fe20003f25270 */
[----:B------:R-:W-:-:S06]  /*0380*/  VIADD R2, R2, 0x10 ;  /* 0x0000001002027836 */ /* 0x000fcc0000000000 */
[----:B---3--:R-:W-:-:S08]  /*0390*/  DADD R10, R12, R10 ;  /* 0x000000000c0a7229 */ /* 0x008fd0000000000a */
[----:B----4-:R-:W-:-:S08]  /*03a0*/  DADD R8, R10, R8 ;  /* 0x000000000a087229 */ /* 0x010fd00000000008 */
[----:B------:R-:W-:Y:S01]  /*03b0*/  DADD R24, R8, R24 ;  /* 0x0000000008187229 */ /* 0x000fe20000000018 */
[----:B------:R-:W-:Y:S10]  /*03c0*/  @P1 BRA `(.L_x_15) ;  /* 0xfffffffc006c1947 */ /* 0x000ff4000383ffff */
.L_x_14:
        /* <DEDUP_REMOVED lines=10> */
[----:B------:R-:W5:Y:S04]  /*0470*/  LDG.E.64 R12, desc[UR4][R22.64+0x18] ;  /* 0x00001804160c7981 */ /* 0x000f68000c1e1b00 */
[----:B------:R-:W5:Y:S04]  /*0480*/  LDG.E.64 R14, desc[UR4][R22.64+0x20] ;  /* 0x00002004160e7981 */ /* 0x000f68000c1e1b00 */
[----:B------:R-:W5:Y:S04]  /*0490*/  LDG.E.64 R16, desc[UR4][R22.64+0x28] ;  /* 0x0000280416107981 */ /* 0x000f68000c1e1b00 */
[----:B------:R-:W5:Y:S04]  /*04a0*/  LDG.E.64 R18, desc[UR4][R22.64+0x30] ;  /* 0x0000300416127981 */ /* 0x000f68000c1e1b00 */
[----:B------:R-:W5:Y:S01]  /*04b0*/  LDG.E.64 R20, desc[UR4][R22.64+0x38] ;  /* 0x0000380416147981 */ /* 0x000f62000c1e1b00 */
[----:B------:R-:W-:Y:S01]  /*04c0*/  VIADD R2, R2, 0x8 ;  /* 0x0000000802027836 */ /* 0x000fe20000000000 */
[----:B--2---:R-:W-:-:S08]  /*04d0*/  DADD R6, R24, R6 ;  /* 0x0000000018067229 */ /* 0x004fd00000000006 */
[----:B---3--:R-:W-:-:S08]  /*04e0*/  DADD R6, R6, R8 ;  /* 0x0000000006067229 */ /* 0x008fd00000000008 */
[----:B----4-:R-:W-:-:S08]  /*04f0*/  DADD R6, R6, R10 ;  /* 0x0000000006067229 */ /* 0x010fd0000000000a */
[----:B-----5:R-:W-:-:S08]  /*0500*/  DADD R6, R6, R12 ;  /* 0x0000000006067229 */ /* 0x020fd0000000000c */
[----:B------:R-:W-:-:S08]  /*0510*/  DADD R6, R6, R14 ;  /* 0x0000000006067229 */ /* 0x000fd0000000000e */
[----:B------:R-:W-:-:S08]  /*0520*/  DADD R6, R6, R16 ;  /* 0x0000000006067229 */ /* 0x000fd00000000010 */
[----:B------:R-:W-:-:S08]  /*0530*/  DADD R6, R6, R18 ;  /* 0x0000000006067229 */ /* 0x000fd00000000012 */
[----:B------:R-:W-:-:S11]  /*0540*/  DADD R24, R6, R20 ;  /* 0x0000000006187229 */ /* 0x000fd60000000014 */
.L_x_16:
        /* <DEDUP_REMOVED lines=10> */
[----:B------:R-:W5:Y:S01]  /*05f0*/  LDG.E.64 R14, desc[UR4][R6.64+0x18] ;  /* 0x00001804060e7981 */ /* 0x000f62000c1e1b00 */
[----:B------:R-:W-:Y:S01]  /*0600*/  VIADD R2, R2, 0x4 ;  /* 0x0000000402027836 */ /* 0x000fe20000000000 */
[----:B--2---:R-:W-:-:S08]  /*0610*/  DADD R8, R24, R8 ;  /* 0x0000000018087229 */ /* 0x004fd00000000008 */
[----:B---3--:R-:W-:-:S08]  /*0620*/  DADD R8, R8, R10 ;  /* 0x0000000008087229 */ /* 0x008fd0000000000a */
[----:B----4-:R-:W-:-:S08]  /*0630*/  DADD R8, R8, R12 ;  /* 0x0000000008087229 */ /* 0x010fd0000000000c */
[----:B-----5:R-:W-:-:S11]  /*0640*/  DADD R24, R8, R14 ;  /* 0x0000000008187229 */ /* 0x020fd6000000000e */
.L_x_17:
[----:B------:R-:W-:Y:S05]  /*0650*/  @!P1 BRA `(.L_x_13) ;  /* 0x0000000000249947 */ /* 0x000fea0003800000 */
[----:B------:R-:W0:Y:S01]  /*0660*/  LDC.64 R8, c[0x0][0x380] ;  /* 0x0000e000ff087b82 */ /* 0x000e220000000a00 */
[----:B------:R-:W-:-:S07]  /*0670*/  IMAD.MOV R4, RZ, RZ, -R4 ;  /* 0x000000ffff047224 */ /* 0x000fce00078e0a04 */
.L_x_18:
[----:B0-----:R-:W-:-:S06]  /*0680*/  IMAD.WIDE R6, R2, 0x8, R8 ;  /* 0x0000000802067825 */ /* 0x001fcc00078e0208 */
[----:B------:R-:W2:Y:S01]  /*0690*/  LDG.E.64 R6, desc[UR4][R6.64] ;  /* 0x0000000406067981 */ /* 0x000ea2000c1e1b00 */
[----:B------:R-:W-:Y:S02]  /*06a0*/  VIADD R4, R4, 0x1 ;  /* 0x0000000104047836 */ /* 0x000fe40000000000 */
[----:B------:R-:W-:-:S03]  /*06b0*/  VIADD R2, R2, 0x1 ;  /* 0x0000000102027836 */ /* 0x000fc60000000000 */
[----:B------:R-:W-:Y:S01]  /*06c0*/  ISETP.NE.AND P0, PT, R4, RZ, PT ;  /* 0x000000ff0400720c */ /* 0x000fe20003f05270 */
[----:B--2---:R-:W-:-:S12]  /*06d0*/  DADD R24, R6, R24 ;  /* 0x0000000006187229 */ /* 0x004fd80000000018 */
[----:B------:R-:W-:Y:S05]  /*06e0*/  @P0 BRA `(.L_x_18) ;  /* 0xfffffffc00e40947 */ /* 0x000fea000383ffff */
.L_x_13:
[----:B------:R-:W-:Y:S01]  /*06f0*/  IMAD.IADD R6, R5, 0x1, -R0 ;  /* 0x0000000105067824 */ /* 0x000fe200078e0a00 */
        /* <DEDUP_REMOVED lines=16> */
[----:B------:R-:W-:Y:S05]  /*0800*/  CALL.REL.NOINC `($__internal_1_$__cuda_sm20_div_rn_f64_full) ;  /* 0x0000000000187944 */ /* 0x000fea0003c00000 */
[----:B------:R-:W-:Y:S02]  /*0810*/  IMAD.MOV.U32 R4, RZ, RZ, R14 ;  /* 0x000000ffff047224 */ /* 0x000fe400078e000e */
[----:B------:R-:W-:-:S07]  /*0820*/  IMAD.MOV.U32 R5, RZ, RZ, R15 ;  /* 0x000000ffff057224 */ /* 0x000fce00078e000f */
.L_x_19:
[----:B------:R-:W0:Y:S02]  /*0830*/  LDC.64 R6, c[0x0][0x388] ;  /* 0x0000e200ff067b82 */ /* 0x000e240000000a00 */
[----:B0-----:R-:W-:-:S05]  /*0840*/  IMAD.WIDE.U32 R2, R3, 0x8, R6 ;  /* 0x0000000803027825 */ /* 0x001fca00078e0006 */
[----:B------:R-:W-:Y:S01]  /*0850*/  STG.E.64 desc[UR4][R2.64], R4 ;  /* 0x0000000402007986 */ /* 0x000fe2000c101b04 */
[----:B------:R-:W-:Y:S05]  /*0860*/  EXIT ;  /* 0x000000000000794d */ /* 0x000fea0003800000 */
        .weak           $__internal_1_$__cuda_sm20_div_rn_f64_full
        .type           $__internal_1_$__cuda_sm20_div_rn_f64_full,@function
        .size           $__internal_1_$__cuda_sm20_div_rn_f64_full,(.L_x_27 - $__internal_1_$__cuda_sm20_div_rn_f64_full)
$__internal_1_$__cuda_sm20_div_rn_f64_full:
        /* <DEDUP_REMOVED lines=32> */
.L_x_20:
        /* <DEDUP_REMOVED lines=37> */
.L_x_21:
        /* <DEDUP_REMOVED lines=16> */
.L_x_24:
[----:B------:R-:W-:Y:S01]  /*0dc0*/  LOP3.LUT R15, R7, 0x80000, RZ, 0xfc, !PT ;  /* 0x00080000070f7812 */ /* 0x000fe200078efcff */
[----:B------:R-:W-:Y:S01]  /*0dd0*/  IMAD.MOV.U32 R14, RZ, RZ, R6 ;  /* 0x000000ffff0e7224 */ /* 0x000fe200078e0006 */
[----:B------:R-:W-:Y:S06]  /*0de0*/  BRA `(.L_x_22) ;  /* 0x0000000000087947 */ /* 0x000fec0003800000 */
.L_x_23:
[----:B------:R-:W-:Y:S01]  /*0df0*/  LOP3.LUT R15, R9, 0x80000, RZ, 0xfc, !PT ;  /* 0x00080000090f7812 */ /* 0x000fe200078efcff */
[----:B------:R-:W-:-:S07]  /*0e00*/  IMAD.MOV.U32 R14, RZ, RZ, R8 ;  /* 0x000000ffff0e7224 */ /* 0x000fce00078e0008 */
.L_x_22:
[----:B------:R-:W-:Y:S02]  /*0e10*/  IMAD.MOV.U32 R4, RZ, RZ, R0 ;  /* 0x000000ffff047224 */ /* 0x000fe400078e0000 */
[----:B------:R-:W-:-:S04]  /*0e20*/  IMAD.MOV.U32 R5, RZ, RZ, 0x0 ;  /* 0x00000000ff057424 */ /* 0x000fc800078e00ff */
[----:B------:R-:W-:Y:S05]  /*0e30*/  RET.REL.NODEC R4 `(_Z16bucketMeanKernelPKdPdii) ;  /* 0xfffffff004707950 */ /* 0x000fea0003c3ffff */
.L_x_25:
        /* <DEDUP_REMOVED lines=12> */
.L_x_27:


//--------------------- .nv.shared.reserved.0     --------------------------
	.section	.nv.shared.reserved.0,"aw",@nobits
	.weak		__nv_reservedSMEM_offset_0_alias
	.size		__nv_reservedSMEM_offset_0_alias, 0, 64
	.other		__nv_reservedSMEM_offset_0_alias,@"STO_CUDA_RESERVED_SHARED STV_DEFAULT"
__nv_reservedSMEM_offset_0_alias:
	.zero		0
	.zero		64


//--------------------- .nv.constant0._Z20bucketVarianceKernelPKdS0_Pdii --------------------------
	.section	.nv.constant0._Z20bucketVarianceKernelPKdS0_Pdii,"a",@progbits
	.sectionflags	@""
	.align	4
.nv.constant0._Z20bucketVarianceKernelPKdS0_Pdii:
	.zero		928


//--------------------- .nv.constant0._Z16bucketMeanKernelPKdPdii --------------------------
	.section	.nv.constant0._Z16bucketMeanKernelPKdPdii,"a",@progbits
	.sectionflags	@""
	.align	4
.nv.constant0._Z16bucketMeanKernelPKdPdii:
	.zero		920


//--------------------- SYMBOLS --------------------------

	.type		.nv.reservedSmem.offset0,@object
	.size		.nv.reservedSmem.offset0,0x4
